	.target	sm_90a

	.elftype	@"ET_EXEC"


//--------------------- .note.nv.tkinfo           --------------------------
	.section	.note.nv.tkinfo,"",@"SHT_NOTE"
	.sectionflags	@"SHF_NOTE_NV_TKINFO"
	.tkinfo
        /*0018*/ 	.word	0x00000002
        /*0030*/ 	.string	""
        /*0030*/ 	.string	"ptxas"
        /*0030*/ 	.string	"Cuda compilation tools, release 13.0, V13.0.88"
        /*0030*/ 	.string	"Build cuda_13.0.r13.0/compiler.36424714_0"
        /*0030*/ 	.string	"-arch sm_90a -m 64 "



//--------------------- .note.nv.cuinfo           --------------------------
	.section	.note.nv.cuinfo,"",@"SHT_NOTE"
	.sectionflags	@"SHF_NOTE_NV_CUINFO"
        /*0018*/ 	.short	0x0002
        /*001a*/ 	.short	0x005a
        /*001c*/ 	.short	0x0082
	.zero		2


//--------------------- .nv.info                  --------------------------
	.section	.nv.info,"",@"SHT_CUDA_INFO"
	.align	4


	//----- nvinfo : EIATTR_REGCOUNT
	.align		4
        /*0000*/ 	.byte	0x04, 0x2f
        /*0002*/ 	.short	(.L_15 - .L_14)
	.align		4
.L_14:
        /*0004*/ 	.word	index@(_ZN7cutlass13device_kernelINS_4gemm6kernel13GemmUniversalIN4cute5tupleIJiiiiEEENS1_10collective13CollectiveMmaINS1_34MainloopSm90TmaGmmaWarpSpecializedILi7ENS5_IJNS4_1CILi2EEENSA_ILi1EEESC_EEENS1_32KernelTmaWarpSpecializedPingpongEEENS5_IJNSA_ILi64EEESG_NSA_ILi128EEEEEENS_6half_tENS5_IJlSC_lEEESJ_SK_NS4_8TiledMMAINS4_8MMA_AtomIJNS4_4SM904GMMA25MMA_64x64x16_F32F16F16_SSILNSO_5MajorE0ELSQ_0ELNSO_7ScaleInE1ELSR_1EEEEEENS4_6LayoutINS5_IJSC_SC_SC_EEENS5_IJNSA_ILi0EEESW_SW_EEEEENS5_IJNS4_10UnderscoreESZ_SZ_EEEEENS4_13SM90_TMA_LOADENS4_14ComposedLayoutINS4_7SwizzleILi3ELi4ELi3EEENS4_18smem_ptr_flag_bitsILi16EEENSU_INS5_IJNSA_ILi8EEESG_EEENS5_IJSG_SC_EEEEEEEvNS4_8identityENS4_23SM90_TMA_LOAD_MULTICASTES1C_vS1D_EENS_8epilogue10collective6detail29Sm90TmaWarpSpecializedAdapterINS1H_15DefaultEpilogueISJ_SK_SK_NS1G_6thread17LinearCombinationISJ_Li1EffLNS1L_9ScaleType4KindE0ELNS_15FloatRoundStyleE2ESJ_EENS1_15EpilogueDefaultEEEEEvvEEEEvNT_6ParamsE)
        /*0008*/ 	.word	0x000000a8


	//----- nvinfo : EIATTR_FRAME_SIZE
	.align		4
.L_15:
        /*000c*/ 	.byte	0x04, 0x11
        /*000e*/ 	.short	(.L_17 - .L_16)
	.align		4
.L_16:
        /*0010*/ 	.word	index@(_ZN7cutlass13device_kernelINS_4gemm6kernel13GemmUniversalIN4cute5tupleIJiiiiEEENS1_10collective13CollectiveMmaINS1_34MainloopSm90TmaGmmaWarpSpecializedILi7ENS5_IJNS4_1CILi2EEENSA_ILi1EEESC_EEENS1_32KernelTmaWarpSpecializedPingpongEEENS5_IJNSA_ILi64EEESG_NSA_ILi128EEEEEENS_6half_tENS5_IJlSC_lEEESJ_SK_NS4_8TiledMMAINS4_8MMA_AtomIJNS4_4SM904GMMA25MMA_64x64x16_F32F16F16_SSILNSO_5MajorE0ELSQ_0ELNSO_7ScaleInE1ELSR_1EEEEEENS4_6LayoutINS5_IJSC_SC_SC_EEENS5_IJNSA_ILi0EEESW_SW_EEEEENS5_IJNS4_10UnderscoreESZ_SZ_EEEEENS4_13SM90_TMA_LOADENS4_14ComposedLayoutINS4_7SwizzleILi3ELi4ELi3EEENS4_18smem_ptr_flag_bitsILi16EEENSU_INS5_IJNSA_ILi8EEESG_EEENS5_IJSG_SC_EEEEEEEvNS4_8identityENS4_23SM90_TMA_LOAD_MULTICASTES1C_vS1D_EENS_8epilogue10collective6detail29Sm90TmaWarpSpecializedAdapterINS1H_15DefaultEpilogueISJ_SK_SK_NS1G_6thread17LinearCombinationISJ_Li1EffLNS1L_9ScaleType4KindE0ELNS_15FloatRoundStyleE2ESJ_EENS1_15EpilogueDefaultEEEEEvvEEEEvNT_6ParamsE)
        /*0014*/ 	.word	0x00000008


	//----- nvinfo : EIATTR_MIN_STACK_SIZE
	.align		4
.L_17:
        /*0018*/ 	.byte	0x04, 0x12
        /*001a*/ 	.short	(.L_19 - .L_18)
	.align		4
.L_18:
        /*001c*/ 	.word	index@(_ZN7cutlass13device_kernelINS_4gemm6kernel13GemmUniversalIN4cute5tupleIJiiiiEEENS1_10collective13CollectiveMmaINS1_34MainloopSm90TmaGmmaWarpSpecializedILi7ENS5_IJNS4_1CILi2EEENSA_ILi1EEESC_EEENS1_32KernelTmaWarpSpecializedPingpongEEENS5_IJNSA_ILi64EEESG_NSA_ILi128EEEEEENS_6half_tENS5_IJlSC_lEEESJ_SK_NS4_8TiledMMAINS4_8MMA_AtomIJNS4_4SM904GMMA25MMA_64x64x16_F32F16F16_SSILNSO_5MajorE0ELSQ_0ELNSO_7ScaleInE1ELSR_1EEEEEENS4_6LayoutINS5_IJSC_SC_SC_EEENS5_IJNSA_ILi0EEESW_SW_EEEEENS5_IJNS4_10UnderscoreESZ_SZ_EEEEENS4_13SM90_TMA_LOADENS4_14ComposedLayoutINS4_7SwizzleILi3ELi4ELi3EEENS4_18smem_ptr_flag_bitsILi16EEENSU_INS5_IJNSA_ILi8EEESG_EEENS5_IJSG_SC_EEEEEEEvNS4_8identityENS4_23SM90_TMA_LOAD_MULTICASTES1C_vS1D_EENS_8epilogue10collective6detail29Sm90TmaWarpSpecializedAdapterINS1H_15DefaultEpilogueISJ_SK_SK_NS1G_6thread17LinearCombinationISJ_Li1EffLNS1L_9ScaleType4KindE0ELNS_15FloatRoundStyleE2ESJ_EENS1_15EpilogueDefaultEEEEEvvEEEEvNT_6ParamsE)
        /*0020*/ 	.word	0x00000008
.L_19:


//--------------------- .nv.compat                --------------------------
	.section	.nv.compat,"",@"SHT_CUDA_COMPAT_INFO"
	.align	4
        /*0000*/ 	.byte	0x02, 0x09, 0x01, 0x00, 0x02, 0x02, 0x04, 0x00, 0x02, 0x05, 0x05, 0x00, 0x03, 0x07, 0x01, 0x01
        /*0010*/ 	.byte	0x02, 0x03, 0x01, 0x00, 0x02, 0x06, 0x01, 0x00, 0x04, 0x0b, 0x08, 0x00, 0x00, 0x00, 0x00, 0x00
        /*0020*/ 	.byte	0x00, 0x00, 0x00, 0x00


//--------------------- .nv.info._ZN7cutlass13device_kernelINS_4gemm6kernel13GemmUniversalIN4cute5tupleIJiiiiEEENS1_10collective13CollectiveMmaINS1_34MainloopSm90TmaGmmaWarpSpecializedILi7ENS5_IJNS4_1CILi2EEENSA_ILi1EEESC_EEENS1_32KernelTmaWarpSpecializedPingpongEEENS5_IJNSA_ILi64EEESG_NSA_ILi128EEEEEENS_6half_tENS5_IJlSC_lEEESJ_SK_NS4_8TiledMMAINS4_8MMA_AtomIJNS4_4SM904GMMA25MMA_64x64x16_F32F16F16_SSILNSO_5MajorE0ELSQ_0ELNSO_7ScaleInE1ELSR_1EEEEEENS4_6LayoutINS5_IJSC_SC_SC_EEENS5_IJNSA_ILi0EEESW_SW_EEEEENS5_IJNS4_10UnderscoreESZ_SZ_EEEEENS4_13SM90_TMA_LOADENS4_14ComposedLayoutINS4_7SwizzleILi3ELi4ELi3EEENS4_18smem_ptr_flag_bitsILi16EEENSU_INS5_IJNSA_ILi8EEESG_EEENS5_IJSG_SC_EEEEEEEvNS4_8identityENS4_23SM90_TMA_LOAD_MULTICASTES1C_vS1D_EENS_8epilogue10collective6detail29Sm90TmaWarpSpecializedAdapterINS1H_15DefaultEpilogueISJ_SK_SK_NS1G_6thread17LinearCombinationISJ_Li1EffLNS1L_9ScaleType4KindE0ELNS_15FloatRoundStyleE2ESJ_EENS1_15EpilogueDefaultEEEEEvvEEEEvNT_6ParamsE --------------------------
	.section	.nv.info._ZN7cutlass13device_kernelINS_4gemm6kernel13GemmUniversalIN4cute5tupleIJiiiiEEENS1_10collective13CollectiveMmaINS1_34MainloopSm90TmaGmmaWarpSpecializedILi7ENS5_IJNS4_1CILi2EEENSA_ILi1EEESC_EEENS1_32KernelTmaWarpSpecializedPingpongEEENS5_IJNSA_ILi64EEESG_NSA_ILi128EEEEEENS_6half_tENS5_IJlSC_lEEESJ_SK_NS4_8TiledMMAINS4_8MMA_AtomIJNS4_4SM904GMMA25MMA_64x64x16_F32F16F16_SSILNSO_5MajorE0ELSQ_0ELNSO_7ScaleInE1ELSR_1EEEEEENS4_6LayoutINS5_IJSC_SC_SC_EEENS5_IJNSA_ILi0EEESW_SW_EEEEENS5_IJNS4_10UnderscoreESZ_SZ_EEEEENS4_13SM90_TMA_LOADENS4_14ComposedLayoutINS4_7SwizzleILi3ELi4ELi3EEENS4_18smem_ptr_flag_bitsILi16EEENSU_INS5_IJNSA_ILi8EEESG_EEENS5_IJSG_SC_EEEEEEEvNS4_8identityENS4_23SM90_TMA_LOAD_MULTICASTES1C_vS1D_EENS_8epilogue10collective6detail29Sm90TmaWarpSpecializedAdapterINS1H_15DefaultEpilogueISJ_SK_SK_NS1G_6thread17LinearCombinationISJ_Li1EffLNS1L_9ScaleType4KindE0ELNS_15FloatRoundStyleE2ESJ_EENS1_15EpilogueDefaultEEEEEvvEEEEvNT_6ParamsE,"",@"SHT_CUDA_INFO"
	.sectionflags	@""
	.align	4


	//----- nvinfo : EIATTR_CUDA_API_VERSION
	.align		4
        /*0000*/ 	.byte	0x04, 0x37
        /*0002*/ 	.short	(.L_21 - .L_20)
.L_20:
        /*0004*/ 	.word	0x00000082


	//----- nvinfo : EIATTR_KPARAM_INFO
	.align		4
.L_21:
        /*0008*/ 	.byte	0x04, 0x17
        /*000a*/ 	.short	(.L_23 - .L_22)
.L_22:
        /*000c*/ 	.word	0x00000000
        /*0010*/ 	.short	0x0000
        /*0012*/ 	.short	0x0070
        /*0014*/ 	.byte	0x00, 0xf0, 0x01, 0x10


	//----- nvinfo : EIATTR_SPARSE_MMA_MASK
	.align		4
.L_23:
        /*0018*/ 	.byte	0x03, 0x50
        /*001a*/ 	.short	0x0000


	//----- nvinfo : EIATTR_MAXREG_COUNT
	.align		4
        /*001c*/ 	.byte	0x03, 0x1b
        /*001e*/ 	.short	0x00a8


	//----- nvinfo : EIATTR_NUM_BARRIERS
	.align		4
        /*0020*/ 	.byte	0x02, 0x4c
        /*0022*/ 	.byte	0x01
	.zero		1


	//----- nvinfo : EIATTR_EXTERNS
	.align		4
        /*0024*/ 	.byte	0x04, 0x0f
        /*0026*/ 	.short	(.L_25 - .L_24)


	//   ....[0]....
	.align		4
.L_24:
        /*0028*/ 	.word	index@(__assertfail)


	//----- nvinfo : EIATTR_ANNOTATIONS
	.align		4
.L_25:
        /*002c*/ 	.byte	0x04, 0x55
        /*002e*/ 	.short	(.L_27 - .L_26)


	//   ....[0]....
.L_26:
        /*0030*/ 	.word	0x00000001
        /*0034*/ 	.byte	0x10, 0x0e, 0x00, 0x00, 0x01, 0x00, 0x00, 0x00, 0xe0, 0x14, 0x00, 0x00, 0x01, 0x00, 0x00, 0x00
        /*0044*/ 	.byte	0xb0, 0x49, 0x00, 0x00, 0x01, 0x00, 0x00, 0x00, 0xc0, 0x56, 0x00, 0x00


	//----- nvinfo : EIATTR_MERCURY_ISA_VERSION
	.align		4
.L_27:
        /*0050*/ 	.byte	0x03, 0x5f
        /*0052*/ 	.short	0x0101


	//----- nvinfo : EIATTR_INT_WARP_WIDE_INSTR_OFFSETS
	.align		4
        /*0054*/ 	.byte	0x04, 0x31
        /*0056*/ 	.short	(.L_29 - .L_28)


	//   ....[0]....
.L_28:
        /*0058*/ 	.word	0x00000550


	//   ....[1]....
        /*005c*/ 	.word	0x00000570


	//   ....[2]....
        /*0060*/ 	.word	0x00000590


	//   ....[3]....
        /*0064*/ 	.word	0x00000650


	//   ....[4]....
        /*0068*/ 	.word	0x00000670


	//   ....[5]....
        /*006c*/ 	.word	0x000006d0


	//   ....[6]....
        /*0070*/ 	.word	0x000007e0


	//   ....[7]....
        /*0074*/ 	.word	0x00000810


	//----- nvinfo : EIATTR_COOP_GROUP_MASK_REGIDS
	.align		4
.L_29:
        /*0078*/ 	.byte	0x04, 0x29
        /*007a*/ 	.short	(.L_31 - .L_30)


	//   ....[0]....
.L_30:
        /*007c*/ 	.word	0xffffffff


	//   ....[1]....
        /*0080*/ 	.word	0xffffffff


	//   ....[2]....
        /*0084*/ 	.word	0xffffffff


	//   ....[3]....
        /*0088*/ 	.word	0xffffffff


	//   ....[4]....
        /*008c*/ 	.word	0xffffffff


	//   ....[5]....
        /*0090*/ 	.word	0xffffffff


	//   ....[6]....
        /*0094*/ 	.word	0xffffffff


	//----- nvinfo : EIATTR_COOP_GROUP_INSTR_OFFSETS
	.align		4
.L_31:
        /*0098*/ 	.byte	0x04, 0x28
        /*009a*/ 	.short	(.L_33 - .L_32)


	//   ....[0]....
.L_32:
        /*009c*/ 	.word	0x00000070


	//   ....[1]....
        /*00a0*/ 	.word	0x00000080


	//   ....[2]....
        /*00a4*/ 	.word	0x00000140


	//   ....[3]....
        /*00a8*/ 	.word	0x00000330


	//   ....[4]....
        /*00ac*/ 	.word	0x00000370


	//   ....[5]....
        /*00b0*/ 	.word	0x000003f0


	//   ....[6]....
        /*00b4*/ 	.word	0x000009c0


	//----- nvinfo : EIATTR_REG_RECONFIG
	.align		4
.L_33:
        /*00b8*/ 	.byte	0x01, 0x54
	.zero		2


	//----- nvinfo : EIATTR_SYSCALL_OFFSETS
	.align		4
        /*00bc*/ 	.byte	0x04, 0x46
        /*00be*/ 	.short	(.L_35 - .L_34)


	//   ....[0]....
.L_34:
        /*00c0*/ 	.word	0x000019d0


	//----- nvinfo : EIATTR_MBARRIER_INSTR_OFFSETS
	.align		4
.L_35:
        /*00c4*/ 	.byte	0x04, 0x39
        /*00c6*/ 	.short	(.L_37 - .L_36)


	//   ....[0]....
.L_36:
        /*00c8*/ 	.word	0x00000240
        /*00cc*/ 	.word	0x000000ff
        /*00d0*/ 	.word	0x00000000
        /*00d4*/ 	.short	0x0100
        /*00d6*/ 	.byte	0x08
	.zero		1


	//   ....[1]....
        /*00d8*/ 	.word	0x00000250
        /*00dc*/ 	.word	0x000000ff
        /*00e0*/ 	.word	0x00000038
        /*00e4*/ 	.short	0x0100
        /*00e6*/ 	.byte	0x08
	.zero		1


	//   ....[2]....
        /*00e8*/ 	.word	0x00000260
        /*00ec*/ 	.word	0x000000ff
        /*00f0*/ 	.word	0x00000008
        /*00f4*/ 	.short	0x0100
        /*00f6*/ 	.byte	0x08
	.zero		1


	//   ....[3]....
        /*00f8*/ 	.word	0x00000270
        /*00fc*/ 	.word	0x000000ff
        /*0100*/ 	.word	0x00000040
        /*0104*/ 	.short	0x0100
        /*0106*/ 	.byte	0x08
	.zero		1


	//   ....[4]....
        /*0108*/ 	.word	0x00000280
        /*010c*/ 	.word	0x000000ff
        /*0110*/ 	.word	0x00000010
        /*0114*/ 	.short	0x0100
        /*0116*/ 	.byte	0x08
	.zero		1


	//   ....[5]....
        /*0118*/ 	.word	0x00000290
        /*011c*/ 	.word	0x000000ff
        /*0120*/ 	.word	0x00000048
        /*0124*/ 	.short	0x0100
        /*0126*/ 	.byte	0x08
	.zero		1


	//   ....[6]....
        /*0128*/ 	.word	0x000002a0
        /*012c*/ 	.word	0x000000ff
        /*0130*/ 	.word	0x00000018
        /*0134*/ 	.short	0x0100
        /*0136*/ 	.byte	0x08
	.zero		1


	//   ....[7]....
        /*0138*/ 	.word	0x000002b0
        /*013c*/ 	.word	0x000000ff
        /*0140*/ 	.word	0x00000050
        /*0144*/ 	.short	0x0100
        /*0146*/ 	.byte	0x08
	.zero		1


	//   ....[8]....
        /*0148*/ 	.word	0x000002c0
        /*014c*/ 	.word	0x000000ff
        /*0150*/ 	.word	0x00000020
        /*0154*/ 	.short	0x0100
        /*0156*/ 	.byte	0x08
	.zero		1


	//   ....[9]....
        /*0158*/ 	.word	0x000002d0
        /*015c*/ 	.word	0x000000ff
        /*0160*/ 	.word	0x00000058
        /*0164*/ 	.short	0x0100
        /*0166*/ 	.byte	0x08
	.zero		1


	//   ....[10]....
        /*0168*/ 	.word	0x000002e0
        /*016c*/ 	.word	0x000000ff
        /*0170*/ 	.word	0x00000028
        /*0174*/ 	.short	0x0100
        /*0176*/ 	.byte	0x08
	.zero		1


	//   ....[11]....
        /*0178*/ 	.word	0x000002f0
        /*017c*/ 	.word	0x000000ff
        /*0180*/ 	.word	0x00000060
        /*0184*/ 	.short	0x0100
        /*0186*/ 	.byte	0x08
	.zero		1


	//   ....[12]....
        /*0188*/ 	.word	0x00000300
        /*018c*/ 	.word	0x000000ff
        /*0190*/ 	.word	0x00000030
        /*0194*/ 	.short	0x0100
        /*0196*/ 	.byte	0x08
	.zero		1


	//   ....[13]....
        /*0198*/ 	.word	0x00000310
        /*019c*/ 	.word	0x000000ff
        /*01a0*/ 	.word	0x00000068
        /*01a4*/ 	.short	0x0100
        /*01a6*/ 	.byte	0x08
	.zero		1


	//   ....[14]....
        /*01a8*/ 	.word	0x00000860
        /*01ac*/ 	.word	0x000000ff
        /*01b0*/ 	.word	0x000000a0
        /*01b4*/ 	.short	0x0100
        /*01b6*/ 	.byte	0x08
	.zero		1


	//   ....[15]....
        /*01b8*/ 	.word	0x000008f0
        /*01bc*/ 	.word	0x000000ff
        /*01c0*/ 	.word	0x000000a8
        /*01c4*/ 	.short	0x0100
        /*01c6*/ 	.byte	0x08
	.zero		1


	//   ....[16]....
        /*01c8*/ 	.word	0x00000940
        /*01cc*/ 	.word	0x000000ff
        /*01d0*/ 	.word	0x00000080
        /*01d4*/ 	.short	0x0100
        /*01d6*/ 	.byte	0x09
	.zero		1


	//   ....[17]....
        /*01d8*/ 	.word	0x00000950
        /*01dc*/ 	.word	0x000000ff
        /*01e0*/ 	.word	0x00000088
        /*01e4*/ 	.short	0x0100
        /*01e6*/ 	.byte	0x09
	.zero		1


	//   ....[18]....
        /*01e8*/ 	.word	0x00000960
        /*01ec*/ 	.word	0x000000ff
        /*01f0*/ 	.word	0x00000090
        /*01f4*/ 	.short	0x0100
        /*01f6*/ 	.byte	0x09
	.zero		1


	//   ....[19]....
        /*01f8*/ 	.word	0x00000970
        /*01fc*/ 	.word	0x000000ff
        /*0200*/ 	.word	0x00000098
        /*0204*/ 	.short	0x0100
        /*0206*/ 	.byte	0x09
	.zero		1


	//   ....[20]....
        /*0208*/ 	.word	0x00001890
        /*020c*/ 	.word	0x000000ff
        /*0210*/ 	.word	0xfffffff8
        /*0214*/ 	.short	0x010a
        /*0216*/ 	.byte	0x2b
	.zero		1


	//   ....[21]....
        /*0218*/ 	.word	0x00001a50
        /*021c*/ 	.word	0x00000003
        /*0220*/ 	.word	0x00000000
        /*0224*/ 	.short	0x010a
        /*0226*/ 	.byte	0x3f
	.zero		1


	//   ....[22]....
        /*0228*/ 	.word	0x00001a90
        /*022c*/ 	.word	0x00000003
        /*0230*/ 	.word	0x00000000
        /*0234*/ 	.short	0x010a
        /*0236*/ 	.byte	0x3f
	.zero		1


	//   ....[23]....
        /*0238*/ 	.word	0x00001f50
        /*023c*/ 	.word	0x000000ff
        /*0240*/ 	.word	0x00000000
        /*0244*/ 	.short	0x010a
        /*0246*/ 	.byte	0x04
	.zero		1


	//   ....[24]....
        /*0248*/ 	.word	0x00001f90
        /*024c*/ 	.word	0x000000ff
        /*0250*/ 	.word	0x00000000
        /*0254*/ 	.short	0x010a
        /*0256*/ 	.byte	0x04
	.zero		1


	//   ....[25]....
        /*0258*/ 	.word	0x000023b0
        /*025c*/ 	.word	0x00000005
        /*0260*/ 	.word	0x00000000
        /*0264*/ 	.short	0x0101
        /*0266*/ 	.byte	0x3f
	.zero		1


	//   ....[26]....
        /*0268*/ 	.word	0x000024c0
        /*026c*/ 	.word	0x00000003
        /*0270*/ 	.word	0x00000000
        /*0274*/ 	.short	0x0101
        /*0276*/ 	.byte	0x30
	.zero		1


	//   ....[27]....
        /*0278*/ 	.word	0x000025f0
        /*027c*/ 	.word	0x00000000
        /*0280*/ 	.word	0x00000000
        /*0284*/ 	.short	0x0101
        /*0286*/ 	.byte	0x3f
	.zero		1


	//   ....[28]....
        /*0288*/ 	.word	0x00002670
        /*028c*/ 	.word	0x000000ff
        /*0290*/ 	.word	0x00000008
        /*0294*/ 	.short	0x010a
        /*0296*/ 	.byte	0x2b
	.zero		1


	//   ....[29]....
        /*0298*/ 	.word	0x000049f0
        /*029c*/ 	.word	0x00000000
        /*02a0*/ 	.word	0x00000000
        /*02a4*/ 	.short	0x0101
        /*02a6*/ 	.byte	0x30
	.zero		1


	//   ....[30]....
        /*02a8*/ 	.word	0x00005350
        /*02ac*/ 	.word	0x0000000d
        /*02b0*/ 	.word	0x00000038
        /*02b4*/ 	.short	0x010a
        /*02b6*/ 	.byte	0x3f
	.zero		1


	//   ....[31]....
        /*02b8*/ 	.word	0x00005820
        /*02bc*/ 	.word	0x00000006
        /*02c0*/ 	.word	0x000000a8
        /*02c4*/ 	.short	0x0101
        /*02c6*/ 	.byte	0x3f
	.zero		1


	//   ....[32]....
        /*02c8*/ 	.word	0x00005f40
        /*02cc*/ 	.word	0x00000007
        /*02d0*/ 	.word	0x00000000
        /*02d4*/ 	.short	0x010a
        /*02d6*/ 	.byte	0x3f
	.zero		1


	//   ....[33]....
        /*02d8*/ 	.word	0x00005fc0
        /*02dc*/ 	.word	0x00000006
        /*02e0*/ 	.word	0x00000000
        /*02e4*/ 	.short	0x010a
        /*02e6*/ 	.byte	0x3f
	.zero		1


	//   ....[34]....
        /*02e8*/ 	.word	0x00006050
        /*02ec*/ 	.word	0x00000007
        /*02f0*/ 	.word	0x00000000
        /*02f4*/ 	.short	0x010a
        /*02f6*/ 	.byte	0x3f
	.zero		1


	//   ....[35]....
        /*02f8*/ 	.word	0x000060e0
        /*02fc*/ 	.word	0x00000006
        /*0300*/ 	.word	0x00000000
        /*0304*/ 	.short	0x010a
        /*0306*/ 	.byte	0x3f
	.zero		1


	//   ....[36]....
        /*0308*/ 	.word	0x00006170
        /*030c*/ 	.word	0x00000007
        /*0310*/ 	.word	0x00000000
        /*0314*/ 	.short	0x010a
        /*0316*/ 	.byte	0x3f
	.zero		1


	//   ....[37]....
        /*0318*/ 	.word	0x00006200
        /*031c*/ 	.word	0x00000006
        /*0320*/ 	.word	0x00000000
        /*0324*/ 	.short	0x010a
        /*0326*/ 	.byte	0x3f
	.zero		1


	//   ....[38]....
        /*0328*/ 	.word	0x00006290
        /*032c*/ 	.word	0x00000005
        /*0330*/ 	.word	0x00000000
        /*0334*/ 	.short	0x010a
        /*0336*/ 	.byte	0x3f
	.zero		1


	//   ....[39]....
        /*0338*/ 	.word	0x00006300
        /*033c*/ 	.word	0x00000003
        /*0340*/ 	.word	0xfffffff8
        /*0344*/ 	.short	0x010a
        /*0346*/ 	.byte	0x3f
	.zero		1


	//   ....[40]....
        /*0348*/ 	.word	0x00006350
        /*034c*/ 	.word	0x00000003
        /*0350*/ 	.word	0x00000000
        /*0354*/ 	.short	0x010a
        /*0356*/ 	.byte	0x3f
	.zero		1


	//   ....[41]....
        /*0358*/ 	.word	0x000063b0
        /*035c*/ 	.word	0x00000005
        /*0360*/ 	.word	0x00000000
        /*0364*/ 	.short	0x010a
        /*0366*/ 	.byte	0x3f
	.zero		1


	//   ....[42]....
        /*0368*/ 	.word	0x00006410
        /*036c*/ 	.word	0x00000003
        /*0370*/ 	.word	0x00000008
        /*0374*/ 	.short	0x010a
        /*0376*/ 	.byte	0x3f
	.zero		1


	//   ....[43]....
        /*0378*/ 	.word	0x000064e0
        /*037c*/ 	.word	0x0000000d
        /*0380*/ 	.word	0x00000038
        /*0384*/ 	.short	0x010a
        /*0386*/ 	.byte	0x3f
	.zero		1


	//   ....[44]....
        /*0388*/ 	.word	0x000065b0
        /*038c*/ 	.word	0x00000007
        /*0390*/ 	.word	0x00000000
        /*0394*/ 	.short	0x010a
        /*0396*/ 	.byte	0x3f
	.zero		1


	//   ....[45]....
        /*0398*/ 	.word	0x00006600
        /*039c*/ 	.word	0x00000006
        /*03a0*/ 	.word	0x00000000
        /*03a4*/ 	.short	0x010a
        /*03a6*/ 	.byte	0x3f
	.zero		1


	//   ....[46]....
        /*03a8*/ 	.word	0x00006650
        /*03ac*/ 	.word	0x00000007
        /*03b0*/ 	.word	0x00000000
        /*03b4*/ 	.short	0x010a
        /*03b6*/ 	.byte	0x3f
	.zero		1


	//   ....[47]....
        /*03b8*/ 	.word	0x000066a0
        /*03bc*/ 	.word	0x00000006
        /*03c0*/ 	.word	0x00000000
        /*03c4*/ 	.short	0x010a
        /*03c6*/ 	.byte	0x3f
	.zero		1


	//   ....[48]....
        /*03c8*/ 	.word	0x000066f0
        /*03cc*/ 	.word	0x00000007
        /*03d0*/ 	.word	0x00000000
        /*03d4*/ 	.short	0x010a
        /*03d6*/ 	.byte	0x3f
	.zero		1


	//   ....[49]....
        /*03d8*/ 	.word	0x00006740
        /*03dc*/ 	.word	0x00000006
        /*03e0*/ 	.word	0x00000000
        /*03e4*/ 	.short	0x010a
        /*03e6*/ 	.byte	0x3f
	.zero		1


	//----- nvinfo : EIATTR_NUM_MBARRIERS
	.align		4
.L_37:
        /*03e8*/ 	.byte	0x03, 0x38
        /*03ea*/ 	.short	0x0014


	//----- nvinfo : EIATTR_EXIT_INSTR_OFFSETS
	.align		4
        /*03ec*/ 	.byte	0x04, 0x1c
        /*03ee*/ 	.short	(.L_39 - .L_38)


	//   ....[0]....
.L_38:
        /*03f0*/ 	.word	0x00001470


	//   ....[1]....
        /*03f4*/ 	.word	0x000014d0


	//   ....[2]....
        /*03f8*/ 	.word	0x00005030


	//   ....[3]....
        /*03fc*/ 	.word	0x00005060


	//   ....[4]....
        /*0400*/ 	.word	0x000062e0


	//----- nvinfo : EIATTR_MAX_THREADS
	.align		4
.L_39:
        /*0404*/ 	.byte	0x04, 0x05
        /*0406*/ 	.short	(.L_41 - .L_40)
.L_40:
        /*0408*/ 	.word	0x00000180
        /*040c*/ 	.word	0x00000001
        /*0410*/ 	.word	0x00000001


	//----- nvinfo : EIATTR_CRS_STACK_SIZE
	.align		4
.L_41:
        /*0414*/ 	.byte	0x04, 0x1e
        /*0416*/ 	.short	(.L_43 - .L_42)
.L_42:
        /*0418*/ 	.word	0x00000000


	//----- nvinfo : EIATTR_CBANK_PARAM_SIZE
	.align		4
.L_43:
        /*041c*/ 	.byte	0x03, 0x19
        /*041e*/ 	.short	0x0470


	//----- nvinfo : EIATTR_PARAM_CBANK
	.align		4
        /*0420*/ 	.byte	0x04, 0x0a
        /*0422*/ 	.short	(.L_45 - .L_44)
	.align		4
.L_44:
        /*0424*/ 	.word	index@(.nv.constant0._ZN7cutlass13device_kernelINS_4gemm6kernel13GemmUniversalIN4cute5tupleIJiiiiEEENS1_10collective13CollectiveMmaINS1_34MainloopSm90TmaGmmaWarpSpecializedILi7ENS5_IJNS4_1CILi2EEENSA_ILi1EEESC_EEENS1_32KernelTmaWarpSpecializedPingpongEEENS5_IJNSA_ILi64EEESG_NSA_ILi128EEEEEENS_6half_tENS5_IJlSC_lEEESJ_SK_NS4_8TiledMMAINS4_8MMA_AtomIJNS4_4SM904GMMA25MMA_64x64x16_F32F16F16_SSILNSO_5MajorE0ELSQ_0ELNSO_7ScaleInE1ELSR_1EEEEEENS4_6LayoutINS5_IJSC_SC_SC_EEENS5_IJNSA_ILi0EEESW_SW_EEEEENS5_IJNS4_10UnderscoreESZ_SZ_EEEEENS4_13SM90_TMA_LOADENS4_14ComposedLayoutINS4_7SwizzleILi3ELi4ELi3EEENS4_18smem_ptr_flag_bitsILi16EEENSU_INS5_IJNSA_ILi8EEESG_EEENS5_IJSG_SC_EEEEEEEvNS4_8identityENS4_23SM90_TMA_LOAD_MULTICASTES1C_vS1D_EENS_8epilogue10collective6detail29Sm90TmaWarpSpecializedAdapterINS1H_15DefaultEpilogueISJ_SK_SK_NS1G_6thread17LinearCombinationISJ_Li1EffLNS1L_9ScaleType4KindE0ELNS_15FloatRoundStyleE2ESJ_EENS1_15EpilogueDefaultEEEEEvvEEEEvNT_6ParamsE)
        /*0428*/ 	.short	0x0210
        /*042a*/ 	.short	0x0470


	//----- nvinfo : EIATTR_SW_WAR
	.align		4
.L_45:
        /*042c*/ 	.byte	0x04, 0x36
        /*042e*/ 	.short	(.L_47 - .L_46)
.L_46:
        /*0430*/ 	.word	0x00000008
.L_47:


//--------------------- .nv.callgraph             --------------------------
	.section	.nv.callgraph,"",@"SHT_CUDA_CALLGRAPH"
	.align	4
	.sectionentsize	8
	.align		4
        /*0000*/ 	.word	0x00000000
	.align		4
        /*0004*/ 	.word	0xffffffff
	.align		4
        /*0008*/ 	.word	index@(_ZN7cutlass13device_kernelINS_4gemm6kernel13GemmUniversalIN4cute5tupleIJiiiiEEENS1_10collective13CollectiveMmaINS1_34MainloopSm90TmaGmmaWarpSpecializedILi7ENS5_IJNS4_1CILi2EEENSA_ILi1EEESC_EEENS1_32KernelTmaWarpSpecializedPingpongEEENS5_IJNSA_ILi64EEESG_NSA_ILi128EEEEEENS_6half_tENS5_IJlSC_lEEESJ_SK_NS4_8TiledMMAINS4_8MMA_AtomIJNS4_4SM904GMMA25MMA_64x64x16_F32F16F16_SSILNSO_5MajorE0ELSQ_0ELNSO_7ScaleInE1ELSR_1EEEEEENS4_6LayoutINS5_IJSC_SC_SC_EEENS5_IJNSA_ILi0EEESW_SW_EEEEENS5_IJNS4_10UnderscoreESZ_SZ_EEEEENS4_13SM90_TMA_LOADENS4_14ComposedLayoutINS4_7SwizzleILi3ELi4ELi3EEENS4_18smem_ptr_flag_bitsILi16EEENSU_INS5_IJNSA_ILi8EEESG_EEENS5_IJSG_SC_EEEEEEEvNS4_8identityENS4_23SM90_TMA_LOAD_MULTICASTES1C_vS1D_EENS_8epilogue10collective6detail29Sm90TmaWarpSpecializedAdapterINS1H_15DefaultEpilogueISJ_SK_SK_NS1G_6thread17LinearCombinationISJ_Li1EffLNS1L_9ScaleType4KindE0ELNS_15FloatRoundStyleE2ESJ_EENS1_15EpilogueDefaultEEEEEvvEEEEvNT_6ParamsE)
	.align		4
        /*000c*/ 	.word	index@(__assertfail)
	.align		4
        /*0010*/ 	.word	0x00000000
	.align		4
        /*0014*/ 	.word	0xfffffffe
	.align		4
        /*0018*/ 	.word	0x00000000
	.align		4
        /*001c*/ 	.word	0xfffffffd
	.align		4
        /*0020*/ 	.word	0x00000000
	.align		4
        /*0024*/ 	.word	0xfffffffc


//--------------------- .nv.constant4             --------------------------
	.section	.nv.constant4,"a",@progbits
	.align	8
	.align		8
.nv.constant4:
        /*0000*/ 	.dword	__assertfail
	.align		8
        /*0008*/ 	.dword	__unnamed_1
	.align		8
        /*0010*/ 	.dword	_ZN40_INTERNAL_ac041688_4_k_cu_2b9af1ae_105164cuda3std3__45__cpo5beginE
	.align		8
        /*0018*/ 	.dword	_ZN40_INTERNAL_ac041688_4_k_cu_2b9af1ae_105164cuda3std3__45__cpo3endE
	.align		8
        /*0020*/ 	.dword	_ZN40_INTERNAL_ac041688_4_k_cu_2b9af1ae_105164cuda3std3__45__cpo6cbeginE
	.align		8
        /*0028*/ 	.dword	_ZN40_INTERNAL_ac041688_4_k_cu_2b9af1ae_105164cuda3std3__45__cpo4cendE
	.align		8
        /*0030*/ 	.dword	_ZN40_INTERNAL_ac041688_4_k_cu_2b9af1ae_105164cuda3std3__442_GLOBAL__N__ac041688_4_k_cu_2b9af1ae_105166ignoreE
	.align		8
        /*0038*/ 	.dword	_ZN40_INTERNAL_ac041688_4_k_cu_2b9af1ae_105164cuda3std3__419piecewise_constructE
	.align		8
        /*0040*/ 	.dword	_ZN40_INTERNAL_ac041688_4_k_cu_2b9af1ae_105164cuda3std3__48in_placeE
	.align		8
        /*0048*/ 	.dword	_ZN40_INTERNAL_ac041688_4_k_cu_2b9af1ae_105164cuda3std6ranges3__45__cpo4swapE
	.align		8
        /*0050*/ 	.dword	_ZN40_INTERNAL_ac041688_4_k_cu_2b9af1ae_105164cuda3std6ranges3__45__cpo9iter_moveE
	.align		8
        /*0058*/ 	.dword	_ZN40_INTERNAL_ac041688_4_k_cu_2b9af1ae_105164cute7productE
	.align		8
        /*0060*/ 	.dword	_ZN40_INTERNAL_ac041688_4_k_cu_2b9af1ae_105164cute1_E
	.align		8
        /*0068*/ 	.dword	$str$22
	.align		8
        /*0070*/ 	.dword	$str$23


//--------------------- .text._ZN7cutlass13device_kernelINS_4gemm6kernel13GemmUniversalIN4cute5tupleIJiiiiEEENS1_10collective13CollectiveMmaINS1_34MainloopSm90TmaGmmaWarpSpecializedILi7ENS5_IJNS4_1CILi2EEENSA_ILi1EEESC_EEENS1_32KernelTmaWarpSpecializedPingpongEEENS5_IJNSA_ILi64EEESG_NSA_ILi128EEEEEENS_6half_tENS5_IJlSC_lEEESJ_SK_NS4_8TiledMMAINS4_8MMA_AtomIJNS4_4SM904GMMA25MMA_64x64x16_F32F16F16_SSILNSO_5MajorE0ELSQ_0ELNSO_7ScaleInE1ELSR_1EEEEEENS4_6LayoutINS5_IJSC_SC_SC_EEENS5_IJNSA_ILi0EEESW_SW_EEEEENS5_IJNS4_10UnderscoreESZ_SZ_EEEEENS4_13SM90_TMA_LOADENS4_14ComposedLayoutINS4_7SwizzleILi3ELi4ELi3EEENS4_18smem_ptr_flag_bitsILi16EEENSU_INS5_IJNSA_ILi8EEESG_EEENS5_IJSG_SC_EEEEEEEvNS4_8identityENS4_23SM90_TMA_LOAD_MULTICASTES1C_vS1D_EENS_8epilogue10collective6detail29Sm90TmaWarpSpecializedAdapterINS1H_15DefaultEpilogueISJ_SK_SK_NS1G_6thread17LinearCombinationISJ_Li1EffLNS1L_9ScaleType4KindE0ELNS_15FloatRoundStyleE2ESJ_EENS1_15EpilogueDefaultEEEEEvvEEEEvNT_6ParamsE --------------------------
	.section	.text._ZN7cutlass13device_kernelINS_4gemm6kernel13GemmUniversalIN4cute5tupleIJiiiiEEENS1_10collective13CollectiveMmaINS1_34MainloopSm90TmaGmmaWarpSpecializedILi7ENS5_IJNS4_1CILi2EEENSA_ILi1EEESC_EEENS1_32KernelTmaWarpSpecializedPingpongEEENS5_IJNSA_ILi64EEESG_NSA_ILi128EEEEEENS_6half_tENS5_IJlSC_lEEESJ_SK_NS4_8TiledMMAINS4_8MMA_AtomIJNS4_4SM904GMMA25MMA_64x64x16_F32F16F16_SSILNSO_5MajorE0ELSQ_0ELNSO_7ScaleInE1ELSR_1EEEEEENS4_6LayoutINS5_IJSC_SC_SC_EEENS5_IJNSA_ILi0EEESW_SW_EEEEENS5_IJNS4_10UnderscoreESZ_SZ_EEEEENS4_13SM90_TMA_LOADENS4_14ComposedLayoutINS4_7SwizzleILi3ELi4ELi3EEENS4_18smem_ptr_flag_bitsILi16EEENSU_INS5_IJNSA_ILi8EEESG_EEENS5_IJSG_SC_EEEEEEEvNS4_8identityENS4_23SM90_TMA_LOAD_MULTICASTES1C_vS1D_EENS_8epilogue10collective6detail29Sm90TmaWarpSpecializedAdapterINS1H_15DefaultEpilogueISJ_SK_SK_NS1G_6thread17LinearCombinationISJ_Li1EffLNS1L_9ScaleType4KindE0ELNS_15FloatRoundStyleE2ESJ_EENS1_15EpilogueDefaultEEEEEvvEEEEvNT_6ParamsE,"ax",@progbits
	.align	128
.text._ZN7cutlass13device_kernelINS_4gemm6kernel13GemmUniversalIN4cute5tupleIJiiiiEEENS1_10collective13CollectiveMmaINS1_34MainloopSm90TmaGmmaWarpSpecializedILi7ENS5_IJNS4_1CILi2EEENSA_ILi1EEESC_EEENS1_32KernelTmaWarpSpecializedPingpongEEENS5_IJNSA_ILi64EEESG_NSA_ILi128EEEEEENS_6half_tENS5_IJlSC_lEEESJ_SK_NS4_8TiledMMAINS4_8MMA_AtomIJNS4_4SM904GMMA25MMA_64x64x16_F32F16F16_SSILNSO_5MajorE0ELSQ_0ELNSO_7ScaleInE1ELSR_1EEEEEENS4_6LayoutINS5_IJSC_SC_SC_EEENS5_IJNSA_ILi0EEESW_SW_EEEEENS5_IJNS4_10UnderscoreESZ_SZ_EEEEENS4_13SM90_TMA_LOADENS4_14ComposedLayoutINS4_7SwizzleILi3ELi4ELi3EEENS4_18smem_ptr_flag_bitsILi16EEENSU_INS5_IJNSA_ILi8EEESG_EEENS5_IJSG_SC_EEEEEEEvNS4_8identityENS4_23SM90_TMA_LOAD_MULTICASTES1C_vS1D_EENS_8epilogue10collective6detail29Sm90TmaWarpSpecializedAdapterINS1H_15DefaultEpilogueISJ_SK_SK_NS1G_6thread17LinearCombinationISJ_Li1EffLNS1L_9ScaleType4KindE0ELNS_15FloatRoundStyleE2ESJ_EENS1_15EpilogueDefaultEEEEEvvEEEEvNT_6ParamsE:
        .type           _ZN7cutlass13device_kernelINS_4gemm6kernel13GemmUniversalIN4cute5tupleIJiiiiEEENS1_10collective13CollectiveMmaINS1_34MainloopSm90TmaGmmaWarpSpecializedILi7ENS5_IJNS4_1CILi2EEENSA_ILi1EEESC_EEENS1_32KernelTmaWarpSpecializedPingpongEEENS5_IJNSA_ILi64EEESG_NSA_ILi128EEEEEENS_6half_tENS5_IJlSC_lEEESJ_SK_NS4_8TiledMMAINS4_8MMA_AtomIJNS4_4SM904GMMA25MMA_64x64x16_F32F16F16_SSILNSO_5MajorE0ELSQ_0ELNSO_7ScaleInE1ELSR_1EEEEEENS4_6LayoutINS5_IJSC_SC_SC_EEENS5_IJNSA_ILi0EEESW_SW_EEEEENS5_IJNS4_10UnderscoreESZ_SZ_EEEEENS4_13SM90_TMA_LOADENS4_14ComposedLayoutINS4_7SwizzleILi3ELi4ELi3EEENS4_18smem_ptr_flag_bitsILi16EEENSU_INS5_IJNSA_ILi8EEESG_EEENS5_IJSG_SC_EEEEEEEvNS4_8identityENS4_23SM90_TMA_LOAD_MULTICASTES1C_vS1D_EENS_8epilogue10collective6detail29Sm90TmaWarpSpecializedAdapterINS1H_15DefaultEpilogueISJ_SK_SK_NS1G_6thread17LinearCombinationISJ_Li1EffLNS1L_9ScaleType4KindE0ELNS_15FloatRoundStyleE2ESJ_EENS1_15EpilogueDefaultEEEEEvvEEEEvNT_6ParamsE,@function
        .size           _ZN7cutlass13device_kernelINS_4gemm6kernel13GemmUniversalIN4cute5tupleIJiiiiEEENS1_10collective13CollectiveMmaINS1_34MainloopSm90TmaGmmaWarpSpecializedILi7ENS5_IJNS4_1CILi2EEENSA_ILi1EEESC_EEENS1_32KernelTmaWarpSpecializedPingpongEEENS5_IJNSA_ILi64EEESG_NSA_ILi128EEEEEENS_6half_tENS5_IJlSC_lEEESJ_SK_NS4_8TiledMMAINS4_8MMA_AtomIJNS4_4SM904GMMA25MMA_64x64x16_F32F16F16_SSILNSO_5MajorE0ELSQ_0ELNSO_7ScaleInE1ELSR_1EEEEEENS4_6LayoutINS5_IJSC_SC_SC_EEENS5_IJNSA_ILi0EEESW_SW_EEEEENS5_IJNS4_10UnderscoreESZ_SZ_EEEEENS4_13SM90_TMA_LOADENS4_14ComposedLayoutINS4_7SwizzleILi3ELi4ELi3EEENS4_18smem_ptr_flag_bitsILi16EEENSU_INS5_IJNSA_ILi8EEESG_EEENS5_IJSG_SC_EEEEEEEvNS4_8identityENS4_23SM90_TMA_LOAD_MULTICASTES1C_vS1D_EENS_8epilogue10collective6detail29Sm90TmaWarpSpecializedAdapterINS1H_15DefaultEpilogueISJ_SK_SK_NS1G_6thread17LinearCombinationISJ_Li1EffLNS1L_9ScaleType4KindE0ELNS_15FloatRoundStyleE2ESJ_EENS1_15EpilogueDefaultEEEEEvvEEEEvNT_6ParamsE,(.L_x_145 - _ZN7cutlass13device_kernelINS_4gemm6kernel13GemmUniversalIN4cute5tupleIJiiiiEEENS1_10collective13CollectiveMmaINS1_34MainloopSm90TmaGmmaWarpSpecializedILi7ENS5_IJNS4_1CILi2EEENSA_ILi1EEESC_EEENS1_32KernelTmaWarpSpecializedPingpongEEENS5_IJNSA_ILi64EEESG_NSA_ILi128EEEEEENS_6half_tENS5_IJlSC_lEEESJ_SK_NS4_8TiledMMAINS4_8MMA_AtomIJNS4_4SM904GMMA25MMA_64x64x16_F32F16F16_SSILNSO_5MajorE0ELSQ_0ELNSO_7ScaleInE1ELSR_1EEEEEENS4_6LayoutINS5_IJSC_SC_SC_EEENS5_IJNSA_ILi0EEESW_SW_EEEEENS5_IJNS4_10UnderscoreESZ_SZ_EEEEENS4_13SM90_TMA_LOADENS4_14ComposedLayoutINS4_7SwizzleILi3ELi4ELi3EEENS4_18smem_ptr_flag_bitsILi16EEENSU_INS5_IJNSA_ILi8EEESG_EEENS5_IJSG_SC_EEEEEEEvNS4_8identityENS4_23SM90_TMA_LOAD_MULTICASTES1C_vS1D_EENS_8epilogue10collective6detail29Sm90TmaWarpSpecializedAdapterINS1H_15DefaultEpilogueISJ_SK_SK_NS1G_6thread17LinearCombinationISJ_Li1EffLNS1L_9ScaleType4KindE0ELNS_15FloatRoundStyleE2ESJ_EENS1_15EpilogueDefaultEEEEEvvEEEEvNT_6ParamsE)
        .other          _ZN7cutlass13device_kernelINS_4gemm6kernel13GemmUniversalIN4cute5tupleIJiiiiEEENS1_10collective13CollectiveMmaINS1_34MainloopSm90TmaGmmaWarpSpecializedILi7ENS5_IJNS4_1CILi2EEENSA_ILi1EEESC_EEENS1_32KernelTmaWarpSpecializedPingpongEEENS5_IJNSA_ILi64EEESG_NSA_ILi128EEEEEENS_6half_tENS5_IJlSC_lEEESJ_SK_NS4_8TiledMMAINS4_8MMA_AtomIJNS4_4SM904GMMA25MMA_64x64x16_F32F16F16_SSILNSO_5MajorE0ELSQ_0ELNSO_7ScaleInE1ELSR_1EEEEEENS4_6LayoutINS5_IJSC_SC_SC_EEENS5_IJNSA_ILi0EEESW_SW_EEEEENS5_IJNS4_10UnderscoreESZ_SZ_EEEEENS4_13SM90_TMA_LOADENS4_14ComposedLayoutINS4_7SwizzleILi3ELi4ELi3EEENS4_18smem_ptr_flag_bitsILi16EEENSU_INS5_IJNSA_ILi8EEESG_EEENS5_IJSG_SC_EEEEEEEvNS4_8identityENS4_23SM90_TMA_LOAD_MULTICASTES1C_vS1D_EENS_8epilogue10collective6detail29Sm90TmaWarpSpecializedAdapterINS1H_15DefaultEpilogueISJ_SK_SK_NS1G_6thread17LinearCombinationISJ_Li1EffLNS1L_9ScaleType4KindE0ELNS_15FloatRoundStyleE2ESJ_EENS1_15EpilogueDefaultEEEEEvvEEEEvNT_6ParamsE,@"STO_CUDA_ENTRY STV_DEFAULT"
_ZN7cutlass13device_kernelINS_4gemm6kernel13GemmUniversalIN4cute5tupleIJiiiiEEENS1_10collective13CollectiveMmaINS1_34MainloopSm90TmaGmmaWarpSpecializedILi7ENS5_IJNS4_1CILi2EEENSA_ILi1EEESC_EEENS1_32KernelTmaWarpSpecializedPingpongEEENS5_IJNSA_ILi64EEESG_NSA_ILi128EEEEEENS_6half_tENS5_IJlSC_lEEESJ_SK_NS4_8TiledMMAINS4_8MMA_AtomIJNS4_4SM904GMMA25MMA_64x64x16_F32F16F16_SSILNSO_5MajorE0ELSQ_0ELNSO_7ScaleInE1ELSR_1EEEEEENS4_6LayoutINS5_IJSC_SC_SC_EEENS5_IJNSA_ILi0EEESW_SW_EEEEENS5_IJNS4_10UnderscoreESZ_SZ_EEEEENS4_13SM90_TMA_LOADENS4_14ComposedLayoutINS4_7SwizzleILi3ELi4ELi3EEENS4_18smem_ptr_flag_bitsILi16EEENSU_INS5_IJNSA_ILi8EEESG_EEENS5_IJSG_SC_EEEEEEEvNS4_8identityENS4_23SM90_TMA_LOAD_MULTICASTES1C_vS1D_EENS_8epilogue10collective6detail29Sm90TmaWarpSpecializedAdapterINS1H_15DefaultEpilogueISJ_SK_SK_NS1G_6thread17LinearCombinationISJ_Li1EffLNS1L_9ScaleType4KindE0ELNS_15FloatRoundStyleE2ESJ_EENS1_15EpilogueDefaultEEEEEvvEEEEvNT_6ParamsE:
[----:B------:R-:W0:Y:S02]  /*0000*/  LDC R1, c[0x0][0x28] ;  /* 0x00000a00ff017b82 */ /* 0x000e240000000800 */
[----:B0-----:R-:W-:Y:S01]  /*0010*/  VIADD R1, R1, 0xfffffff8 ;  /* 0xfffffff801017836 */ /* 0x001fe20000000000 */
[----:B------:R-:W0:Y:S01]  /*0020*/  S2R R4, SR_TID.X ;  /* 0x0000000000047919 */ /* 0x000e220000002100 */
[----:B------:R-:W-:Y:S01]  /*0030*/  ELECT P0, URZ, PT ;  /* 0x00000000003f782f */ /* 0x000fe20003800000 */
[----:B------:R-:W-:Y:S01]  /*0040*/  BSSY B0, `(.L_x_0) ;  /* 0x000000f000007945 */ /* 0x000fe20003800000 */
[--C-:B0-----:R-:W-:Y:S02]  /*0050*/  SHF.R.U32.HI R0, RZ, 0x5, R4.reuse ;  /* 0x00000005ff007819 */ /* 0x101fe40000011604 */
[----:B------:R-:W-:-:S03]  /*0060*/  SHF.R.U32.HI R7, RZ, 0x7, R4 ;  /* 0x00000007ff077819 */ /* 0x000fc60000011604 */
[----:B------:R-:W0:Y:S04]  /*0070*/  SHFL.IDX PT, R2, R0, RZ, 0x1f ;  /* 0x00001fff00027589 */ /* 0x000e2800000e0000 */
[----:B------:R1:W2:Y:S01]  /*0080*/  SHFL.IDX PT, R10, R7, RZ, 0x1f ;  /* 0x00001fff070a7589 */ /* 0x0002a200000e0000 */
[----:B0-----:R-:W-:-:S13]  /*0090*/  ISETP.NE.OR P0, PT, R2, RZ, !P0 ;  /* 0x000000ff0200720c */ /* 0x001fda0004705670 */
[----:B-12---:R-:W-:Y:S05]  /*00a0*/  @P0 BRA `(.L_x_1) ;  /* 0x0000000000200947 */ /* 0x006fea0003800000 */
[----:B------:R-:W-:Y:S02]  /*00b0*/  ULDC.64 UR4, c[0x0][0x198] ;  /* 0x0000660000047ab9 */ /* 0x000fe40000000a00 */
[----:B------:R-:W-:Y:S02]  /*00c0*/  UIADD3 UR6, UP0, UR4, 0xf0, URZ ;  /* 0x000000f004067890 */ /* 0x000fe4000ff1e03f */
[----:B------:R-:W-:Y:S02]  /*00d0*/  UIADD3 UR4, UP1, UR4, 0x1f0, URZ ;  /* 0x000001f004047890 */ /* 0x000fe4000ff3e03f */
[----:B------:R-:W-:Y:S02]  /*00e0*/  UIADD3.X UR7, URZ, UR5, URZ, UP0, !UPT ;  /* 0x000000053f077290 */ /* 0x000fe400087fe43f */
[----:B------:R-:W-:-:S07]  /*00f0*/  UIADD3.X UR5, URZ, UR5, URZ, UP1, !UPT ;  /* 0x000000053f057290 */ /* 0x000fce0008ffe43f */
[----:B------:R0:W-:Y:S02]  /*0100*/  UTMACCTL.PF [UR6] ;  /* 0x00000000060079b9 */ /* 0x0001e40008040000 */
[----:B------:R0:W-:Y:S02]  /*0110*/  UTMACCTL.PF [UR4] ;  /* 0x00000000040079b9 */ /* 0x0001e40008040000 */
[----:B0-----:R-:W-:Y:S01]  /*0120*/  NOP ;  /* 0x0000000000007918 */ /* 0x001fe20000000000 */
.L_x_1:
[----:B------:R-:W-:Y:S05]  /*0130*/  BSYNC B0 ;  /* 0x0000000000007941 */ /* 0x000fea0003800000 */
.L_x_0:
[----:B------:R-:W0:Y:S02]  /*0140*/  SHFL.IDX PT, R9, R0, RZ, 0x1f ;  /* 0x00001fff00097589 */ /* 0x000e2400000e0000 */
[----:B0-----:R-:W-:-:S13]  /*0150*/  ISETP.NE.AND P0, PT, R9, RZ, PT ;  /* 0x000000ff0900720c */ /* 0x001fda0003f05270 */
[----:B------:R-:W-:Y:S05]  /*0160*/  @P0 BRA `(.L_x_2) ;  /* 0x0000000000700947 */ /* 0x000fea0003800000 */
[----:B------:R-:W0:Y:S01]  /*0170*/  S2UR UR8, SR_CgaCtaId ;  /* 0x00000000000879c3 */ /* 0x000e220000008800 */
[----:B------:R-:W-:Y:S01]  /*0180*/  UMOV UR4, 0x400 ;  /* 0x0000040000047882 */ /* 0x000fe20000000000 */
[----:B------:R-:W-:Y:S01]  /*0190*/  UMOV UR5, 0x1 ;  /* 0x0000000100057882 */ /* 0x000fe20000000000 */
[----:B------:R-:W-:Y:S01]  /*01a0*/  UMOV UR6, 0x2 ;  /* 0x0000000200067882 */ /* 0x000fe20000000000 */
[----:B------:R-:W-:Y:S01]  /*01b0*/  ELECT P0, URZ, PT ;  /* 0x00000000003f782f */ /* 0x000fe20003800000 */
[----:B------:R-:W-:-:S04]  /*01c0*/  UIADD3 UR6, -UR6, 0x100000, URZ ;  /* 0x0010000006067890 */ /* 0x000fc8000fffe13f */
[----:B------:R-:W-:Y:S02]  /*01d0*/  USHF.L.U32 UR7, UR6, 0xb, URZ ;  /* 0x0000000b06077899 */ /* 0x000fe4000800063f */
[----:B------:R-:W-:Y:S02]  /*01e0*/  USHF.L.U32 UR6, UR6, 0x1, URZ ;  /* 0x0000000106067899 */ /* 0x000fe4000800063f */
[----:B0-----:R-:W-:Y:S02]  /*01f0*/  ULEA UR8, UR8, UR4, 0x18 ;  /* 0x0000000408087291 */ /* 0x001fe4000f8ec03f */
[----:B------:R-:W-:-:S04]  /*0200*/  UIADD3 UR4, -UR5, 0x100000, URZ ;  /* 0x0010000005047890 */ /* 0x000fc8000fffe13f */
[----:B------:R-:W-:Y:S02]  /*0210*/  USHF.L.U32 UR5, UR4, 0xb, URZ ;  /* 0x0000000b04057899 */ /* 0x000fe4000800063f */
[----:B------:R-:W-:Y:S01]  /*0220*/  USHF.L.U32 UR4, UR4, 0x1, URZ ;  /* 0x0000000104047899 */ /* 0x000fe2000800063f */
[----:B------:R-:W0:Y:S11]  /*0230*/  FENCE.VIEW.ASYNC.S ;  /* 0x00000000000073c6 */ /* 0x000e360000000000 */
[----:B0-----:R0:W1:Y:S01]  /*0240*/  SYNCS.EXCH.64 URZ, [UR8], UR4 ;  /* 0x00000004083f75b2 */ /* 0x0010620008000100 */
[----:B------:R0:W2:Y:S01]  /*0250*/  SYNCS.EXCH.64 URZ, [UR8+0x38], UR6 ;  /* 0x00003806083f75b2 */ /* 0x0000a20008000100 */
[----:B------:R0:W3:Y:S01]  /*0260*/  SYNCS.EXCH.64 URZ, [UR8+0x8], UR4 ;  /* 0x00000804083f75b2 */ /* 0x0000e20008000100 */
[----:B------:R0:W4:Y:S01]  /*0270*/  SYNCS.EXCH.64 URZ, [UR8+0x40], UR6 ;  /* 0x00004006083f75b2 */ /* 0x0001220008000100 */
[----:B------:R0:W0:Y:S01]  /*0280*/  SYNCS.EXCH.64 URZ, [UR8+0x10], UR4 ;  /* 0x00001004083f75b2 */ /* 0x0000220008000100 */
        /* <DEDUP_REMOVED lines=9> */
[----:B------:R-:W-:Y:S01]  /*0320*/  NOP ;  /* 0x0000000000007918 */ /* 0x000fe20000000000 */
.L_x_2:
[----:B------:R-:W5:Y:S01]  /*0330*/  SHFL.IDX PT, R12, R0, RZ, 0x1f ;  /* 0x00001fff000c7589 */ /* 0x000f6200000e0000 */
[----:B------:R-:W1:Y:S01]  /*0340*/  S2UR UR12, SR_CTAID.X ;  /* 0x00000000000c79c3 */ /* 0x000e620000002500 */
[----:B------:R-:W-:Y:S02]  /*0350*/  SHF.R.S32.HI R3, RZ, 0x1f, R4 ;  /* 0x0000001fff037819 */ /* 0x000fe40000011404 */
[----:B------:R-:W-:Y:S01]  /*0360*/  ELECT P0, URZ, PT ;  /* 0x00000000003f782f */ /* 0x000fe20003800000 */
[----:B------:R-:W2:Y:S01]  /*0370*/  SHFL.IDX PT, R11, R0, RZ, 0x1f ;  /* 0x00001fff000b7589 */ /* 0x000ea200000e0000 */
[----:B0-----:R-:W-:Y:S01]  /*0380*/  ULDC UR4, c[0x0][0x150] ;  /* 0x0000540000047ab9 */ /* 0x001fe20000000800 */
[----:B------:R-:W-:Y:S02]  /*0390*/  LEA.HI R3, R3, R4, RZ, 0x7 ;  /* 0x0000000403037211 */ /* 0x000fe400078f38ff */
[----:B------:R-:W-:Y:S01]  /*03a0*/  ELECT P1, URZ, PT ;  /* 0x00000000003f782f */ /* 0x000fe20003820000 */
[----:B------:R-:W0:Y:S01]  /*03b0*/  S2R R6, SR_CTAID.Y ;  /* 0x0000000000067919 */ /* 0x000e220000002600 */
[----:B------:R-:W3:Y:S01]  /*03c0*/  LDC R14, c[0x0][0x144] ;  /* 0x00005100ff0e7b82 */ /* 0x000ee20000000800 */
[----:B------:R-:W-:Y:S01]  /*03d0*/  LOP3.LUT R3, R3, 0xffffff80, RZ, 0xc0, !PT ;  /* 0xffffff8003037812 */ /* 0x000fe200078ec0ff */
[----:B------:R-:W-:Y:S01]  /*03e0*/  UMOV UR11, 0x80 ;  /* 0x00000080000b7882 */ /* 0x000fe20000000000 */
[----:B------:R-:W4:Y:S01]  /*03f0*/  SHFL.IDX PT, R16, R7, RZ, 0x1f ;  /* 0x00001fff07107589 */ /* 0x000f2200000e0000 */
[----:B------:R-:W-:Y:S01]  /*0400*/  NOP ;  /* 0x0000000000007918 */ /* 0x000fe20000000000 */
[----:B------:R-:W-:Y:S01]  /*0410*/  NOP ;  /* 0x0000000000007918 */ /* 0x000fe20000000000 */
[----:B------:R-:W-:Y:S01]  /*0420*/  IMAD.IADD R5, R4, 0x1, -R3 ;  /* 0x0000000104057824 */ /* 0x000fe200078e0a03 */
[C---:B------:R-:W-:Y:S01]  /*0430*/  ISETP.NE.AND P4, PT, R10.reuse, RZ, PT ;  /* 0x000000ff0a00720c */ /* 0x040fe20003f85270 */
[----:B------:R-:W4:Y:S01]  /*0440*/  LDC R15, c[0x0][0x140] ;  /* 0x00005000ff0f7b82 */ /* 0x000f220000000800 */
[----:B------:R-:W-:-:S02]  /*0450*/  VIADD R36, R10, 0xffffffff ;  /* 0xffffffff0a247836 */ /* 0x000fc40000000000 */
[----:B------:R-:W-:Y:S01]  /*0460*/  SHF.R.S32.HI R8, RZ, 0x1f, R5 ;  /* 0x0000001fff087819 */ /* 0x000fe20000011405 */
[----:B------:R-:W-:Y:S02]  /*0470*/  IMAD.MOV.U32 R57, RZ, RZ, 0x1 ;  /* 0x00000001ff397424 */ /* 0x000fe400078e00ff */
[----:B------:R-:W-:Y:S02]  /*0480*/  ISETP.GE.U32.AND P6, PT, R36, 0x2, PT ;  /* 0x000000022400780c */ /* 0x000fe40003fc6070 */
[----:B-----5:R-:W-:Y:S01]  /*0490*/  ISETP.NE.OR P0, PT, R12, RZ, !P0 ;  /* 0x000000ff0c00720c */ /* 0x020fe20004705670 */
[----:B------:R-:W5:Y:S01]  /*04a0*/  LDC R25, c[0x0][0x148] ;  /* 0x00005200ff197b82 */ /* 0x000f620000000800 */
[----:B-1----:R-:W-:Y:S02]  /*04b0*/  I2FP.F32.U32 R12, UR12 ;  /* 0x0000000c000c7c45 */ /* 0x002fe40008201000 */
[----:B------:R-:W-:Y:S02]  /*04c0*/  LEA.HI R3, R8, R5, RZ, 0x3 ;  /* 0x0000000508037211 */ /* 0x000fe400078f18ff */
[----:B--2---:R-:W-:Y:S01]  /*04d0*/  ISETP.NE.OR P1, PT, R11, RZ, !P1 ;  /* 0x000000ff0b00720c */ /* 0x004fe20004f25670 */
[----:B------:R-:W-:Y:S01]  /*04e0*/  FMUL R13, R12, UR4 ;  /* 0x000000040c0d7c20 */ /* 0x000fe20008400000 */
[--C-:B------:R-:W-:Y:S01]  /*04f0*/  SHF.R.S32.HI R0, RZ, 0x3, R3.reuse ;  /* 0x00000003ff007819 */ /* 0x100fe20000011403 */
[----:B------:R-:W-:Y:S01]  /*0500*/  ULDC UR4, c[0x0][0x154] ;  /* 0x0000550000047ab9 */ /* 0x000fe20000000800 */
[----:B------:R-:W-:-:S02]  /*0510*/  SHF.R.S32.HI R3, RZ, 0x1f, R3 ;  /* 0x0000001fff037819 */ /* 0x000fc40000011403 */
[----:B------:R-:W-:Y:S01]  /*0520*/  SHF.R.S32.HI R12, RZ, 0x1f, R9 ;  /* 0x0000001fff0c7819 */ /* 0x000fe20000011409 */
[----:B------:R-:W1:Y:S01]  /*0530*/  F2I.U32.TRUNC.NTZ R13, R13 ;  /* 0x0000000d000d7305 */ /* 0x000e62000020f000 */
[----:B------:R-:W-:Y:S01]  /*0540*/  LEA.HI R11, R3, R0, RZ, 0x2 ;  /* 0x00000000030b7211 */ /* 0x000fe200078f10ff */
[----:B------:R-:W-:Y:S01]  /*0550*/  VOTEU.ALL UP1, P0 ;  /* 0x00000000003f7886 */ /* 0x000fe20000020000 */
[----:B------:R-:W-:Y:S01]  /*0560*/  LEA.HI R12, R12, R9, RZ, 0x2 ;  /* 0x000000090c0c7211 */ /* 0x000fe200078f10ff */
[----:B------:R-:W-:Y:S01]  /*0570*/  VOTEU.ALL UP0, P0 ;  /* 0x00000000003f7886 */ /* 0x000fe20000000000 */
[----:B------:R-:W-:Y:S01]  /*0580*/  SHF.R.S32.HI R3, RZ, 0x1f, R2 ;  /* 0x0000001fff037819 */ /* 0x000fe20000011402 */
[----:B------:R-:W-:Y:S01]  /*0590*/  VOTEU.ALL UP2, P1 ;  /* 0x00000000003f7886 */ /* 0x000fe20000840000 */
[----:B------:R-:W-:Y:S01]  /*05a0*/  LOP3.LUT R11, R11, 0xfffffffc, RZ, 0xc0, !PT ;  /* 0xfffffffc0b0b7812 */ /* 0x000fe200078ec0ff */
[----:B------:R-:W2:Y:S01]  /*05b0*/  @!UP1 S2UR UR7, SR_CgaCtaId ;  /* 0x00000000000799c3 */ /* 0x000ea20000008800 */
[----:B------:R-:W-:Y:S01]  /*05c0*/  LOP3.LUT R12, R12, 0x3ffffffc, RZ, 0xc0, !PT ;  /* 0x3ffffffc0c0c7812 */ /* 0x000fe200078ec0ff */
[----:B------:R-:W-:Y:S01]  /*05d0*/  @!UP1 UMOV UR6, 0x400 ;  /* 0x0000040000069882 */ /* 0x000fe20000000000 */
[----:B------:R-:W-:Y:S01]  /*05e0*/  LEA.HI R3, R3, R2, RZ, 0x2 ;  /* 0x0000000203037211 */ /* 0x000fe200078f10ff */
[----:B------:R-:W-:Y:S01]  /*05f0*/  IMAD.IADD R11, R0, 0x1, -R11 ;  /* 0x00000001000b7824 */ /* 0x000fe200078e0a0b */
[----:B------:R-:W-:Y:S01]  /*0600*/  @!UP2 UMOV UR9, 0x400 ;  /* 0x000004000009a882 */ /* 0x000fe20000000000 */
[----:B------:R-:W-:Y:S01]  /*0610*/  IMAD.IADD R12, R9, 0x1, -R12 ;  /* 0x00000001090c7824 */ /* 0x000fe200078e0a0c */
[----:B------:R-:W-:Y:S01]  /*0620*/  LOP3.LUT R3, R3, 0xfffffffc, RZ, 0xc0, !PT ;  /* 0xfffffffc03037812 */ /* 0x000fe200078ec0ff */
[----:B------:R-:W5:Y:S01]  /*0630*/  @!UP2 S2UR UR10, SR_CgaCtaId ;  /* 0x00000000000aa9c3 */ /* 0x000f620000008800 */
[----:B-1----:R-:W-:Y:S01]  /*0640*/  IMAD.MOV R13, RZ, RZ, -R13 ;  /* 0x000000ffff0d7224 */ /* 0x002fe200078e0a0d */
[----:B------:R-:W-:Y:S01]  /*0650*/  VOTEU.ALL UP3, P1 ;  /* 0x00000000003f7886 */ /* 0x000fe20000860000 */
[----:B------:R-:W-:Y:S01]  /*0660*/  IMAD R11, R12, 0x4, R11 ;  /* 0x000000040c0b7824 */ /* 0x000fe200078e020b */
[----:B------:R-:W-:Y:S01]  /*0670*/  VOTEU.ALL UP4, P1 ;  /* 0x00000000003f7886 */ /* 0x000fe20000880000 */
[----:B------:R-:W-:Y:S01]  /*0680*/  IMAD.IADD R9, R2, 0x1, -R3 ;  /* 0x0000000102097824 */ /* 0x000fe200078e0a03 */
[----:B0-----:R-:W-:Y:S01]  /*0690*/  I2FP.F32.U32 R2, R6 ;  /* 0x0000000600027245 */ /* 0x001fe20000201000 */
[----:B---3--:R-:W-:Y:S01]  /*06a0*/  IMAD R21, R14, R13, UR12 ;  /* 0x0000000c0e157e24 */ /* 0x008fe2000f8e020d */
[C---:B------:R-:W-:Y:S01]  /*06b0*/  LEA.HI R0, R11.reuse, R11, RZ, 0x1 ;  /* 0x0000000b0b007211 */ /* 0x040fe200078f08ff */
[C---:B------:R-:W-:Y:S01]  /*06c0*/  IMAD.SHL.U32 R56, R11.reuse, 0x4, RZ ;  /* 0x000000040b387824 */ /* 0x040fe200078e00ff */
[----:B------:R-:W-:Y:S01]  /*06d0*/  VOTEU.ALL UP5, P1 ;  /* 0x00000000003f7886 */ /* 0x000fe200008a0000 */
[----:B------:R-:W-:Y:S01]  /*06e0*/  FMUL R2, R2, UR4 ;  /* 0x0000000402027c20 */ /* 0x000fe20008400000 */
[----:B------:R-:W-:Y:S01]  /*06f0*/  LOP3.LUT R0, R0, 0xfffffffe, RZ, 0xc0, !PT ;  /* 0xfffffffe00007812 */ /* 0x000fe200078ec0ff */
[----:B------:R-:W-:Y:S01]  /*0700*/  UMOV UR4, 0x20 ;  /* 0x0000002000047882 */ /* 0x000fe20000000000 */
[----:B------:R-:W-:Y:S01]  /*0710*/  LOP3.LUT R56, R11, 0xc, R56, 0x78, !PT ;  /* 0x0000000c0b387812 */ /* 0x000fe200078e7838 */
[----:B------:R-:W-:-:S04]  /*0720*/  @!UP1 UIADD3 UR4, -UR4, 0x100000, URZ ;  /* 0x0010000004049890 */ /* 0x000fc8000fffe13f */
[----:B------:R-:W-:Y:S02]  /*0730*/  @!UP1 USHF.L.U32 UR5, UR4, 0xb, URZ ;  /* 0x0000000b04059899 */ /* 0x000fe4000800063f */
[----:B------:R-:W-:Y:S01]  /*0740*/  @!UP1 USHF.L.U32 UR4, UR4, 0x1, URZ ;  /* 0x0000000104049899 */ /* 0x000fe2000800063f */
[----:B----4-:R-:W-:Y:S01]  /*0750*/  ISETP.EQ.U32.AND P2, PT, R15, 0x1, PT ;  /* 0x000000010f00780c */ /* 0x010fe20003f42070 */
[----:B------:R-:W-:Y:S01]  /*0760*/  IMAD.IADD R0, R11, 0x1, -R0 ;  /* 0x000000010b007824 */ /* 0x000fe200078e0a00 */
[----:B------:R-:W0:Y:S01]  /*0770*/  F2I.U32.TRUNC.NTZ R2, R2 ;  /* 0x0000000200027305 */ /* 0x000e22000020f000 */
[----:B--2---:R-:W-:Y:S01]  /*0780*/  @!UP1 ULEA UR8, UR7, UR6, 0x18 ;  /* 0x0000000607089291 */ /* 0x004fe2000f8ec03f */
[----:B------:R-:W-:Y:S01]  /*0790*/  R2UR UR43, R16 ;  /* 0x00000000102b72ca */ /* 0x000fe200000e0000 */
[----:B------:R-:W-:-:S04]  /*07a0*/  @!UP2 UIADD3 UR6, -UR11, 0x100000, URZ ;  /* 0x001000000b06a890 */ /* 0x000fc8000fffe13f */
[----:B------:R-:W-:Y:S02]  /*07b0*/  @!UP2 USHF.L.U32 UR7, UR6, 0xb, URZ ;  /* 0x0000000b0607a899 */ /* 0x000fe4000800063f */
[----:B------:R-:W-:Y:S01]  /*07c0*/  @!UP2 USHF.L.U32 UR6, UR6, 0x1, URZ ;  /* 0x000000010606a899 */ /* 0x000fe2000800063f */
[----:B------:R-:W-:Y:S01]  /*07d0*/  ISETP.NE.AND P3, PT, R0, R21, PT ;  /* 0x000000150000720c */ /* 0x000fe20003f65270 */
[----:B------:R-:W-:Y:S01]  /*07e0*/  VOTEU.ALL UP1, P0 ;  /* 0x00000000003f7886 */ /* 0x000fe20000020000 */
[----:B-----5:R-:W-:Y:S01]  /*07f0*/  @!UP2 ULEA UR9, UR10, UR9, 0x18 ;  /* 0x000000090a09a291 */ /* 0x020fe2000f8ec03f */
[----:B------:R-:W-:Y:S01]  /*0800*/  LOP3.LUT P0, RZ, R5, 0x7, RZ, 0xc0, !PT ;  /* 0x0000000705ff7812 */ /* 0x000fe2000780c0ff */
[----:B------:R-:W-:Y:S01]  /*0810*/  VOTEU.ALL UP2, P1 ;  /* 0x00000000003f7886 */ /* 0x000fe20000840000 */
[----:B------:R-:W-:Y:S02]  /*0820*/  ISETP.NE.AND P1, PT, R9, 0x3, PT ;  /* 0x000000030900780c */ /* 0x000fe40003f25270 */
[----:B------:R-:W-:-:S02]  /*0830*/  ISETP.LT.U32.AND P0, PT, R56, 0x2, !P0 ;  /* 0x000000023800780c */ /* 0x000fc40004701070 */
[----:B------:R-:W-:Y:S01]  /*0840*/  ISETP.EQ.OR P1, PT, R9, RZ, !P1 ;  /* 0x000000ff0900720c */ /* 0x000fe20004f22670 */
[----:B------:R-:W1:Y:S02]  /*0850*/  FENCE.VIEW.ASYNC.S ;  /* 0x00000000000073c6 */ /* 0x000e640000000000 */
[----:B-1----:R1:W2:Y:S01]  /*0860*/  @!UP0 SYNCS.EXCH.64 URZ, [UR8+0xa0], UR4 ;  /* 0x0000a004083f85b2 */ /* 0x0022a20008000100 */
[----:B0-----:R-:W-:Y:S01]  /*0870*/  IMAD.MOV R20, RZ, RZ, -R2 ;  /* 0x000000ffff147224 */ /* 0x001fe200078e0a02 */
[----:B------:R-:W-:-:S03]  /*0880*/  @P3 LEA.HI R0, R56, R56, RZ, 0x1 ;  /* 0x0000003838003211 */ /* 0x000fc600078f08ff */
[----:B------:R-:W-:Y:S01]  /*0890*/  IMAD R3, R25, R20, R6 ;  /* 0x0000001419037224 */ /* 0x000fe200078e0206 */
[----:B------:R-:W-:Y:S02]  /*08a0*/  ISETP.EQ.AND P1, PT, R10, RZ, P1 ;  /* 0x000000ff0a00720c */ /* 0x000fe40000f22270 */
[----:B------:R-:W-:Y:S02]  /*08b0*/  @P3 SHF.R.S32.HI R0, RZ, 0x1, R0 ;  /* 0x00000001ff003819 */ /* 0x000fe40000011400 */
[----:B------:R-:W-:Y:S02]  /*08c0*/  SEL R23, RZ, 0x1, !P1 ;  /* 0x00000001ff177807 */ /* 0x000fe40004800000 */
[----:B------:R-:W-:Y:S02]  /*08d0*/  @P3 ISETP.NE.AND P5, PT, R0, R3, PT ;  /* 0x000000030000320c */ /* 0x000fe40003fa5270 */
[----:B------:R-:W-:Y:S01]  /*08e0*/  SEL R0, RZ, 0x1, !P0 ;  /* 0x00000001ff007807 */ /* 0x000fe20004000000 */
[----:B------:R1:W0:Y:S01]  /*08f0*/  @!UP1 SYNCS.EXCH.64 URZ, [UR8+0xa8], UR4 ;  /* 0x0000a804083f95b2 */ /* 0x0002220008000100 */
[----:B------:R-:W-:Y:S01]  /*0900*/  NOP ;  /* 0x0000000000007918 */ /* 0x000fe20000000000 */
[----:B------:R-:W-:-:S02]  /*0910*/  @P3 SEL R57, RZ, 0x1, P5 ;  /* 0x00000001ff393807 */ /* 0x000fc40002800000 */
[----:B------:R-:W-:Y:S02]  /*0920*/  SEL R23, R23, 0x2, P6 ;  /* 0x0000000217177807 */ /* 0x000fe40003000000 */
[----:B------:R-:W-:Y:S01]  /*0930*/  LOP3.LUT R57, R57, R0, RZ, 0xc0, !PT ;  /* 0x0000000039397212 */ /* 0x000fe200078ec0ff */
[----:B------:R1:W3:Y:S01]  /*0940*/  @!UP2 SYNCS.EXCH.64 URZ, [UR9+0x80], UR6 ;  /* 0x00008006093fa5b2 */ /* 0x0002e20008000100 */
[----:B------:R1:W4:Y:S01]  /*0950*/  @!UP3 SYNCS.EXCH.64 URZ, [UR9+0x88], UR6 ;  /* 0x00008806093fb5b2 */ /* 0x0003220008000100 */
[----:B------:R1:W0:Y:S01]  /*0960*/  @!UP4 SYNCS.EXCH.64 URZ, [UR9+0x90], UR6 ;  /* 0x00009006093fc5b2 */ /* 0x0002220008000100 */
[----:B------:R1:W0:Y:S01]  /*0970*/  @!UP5 SYNCS.EXCH.64 URZ, [UR9+0x98], UR6 ;  /* 0x00009806093fd5b2 */ /* 0x0002220008000100 */
[----:B------:R-:W-:Y:S01]  /*0980*/  NOP ;  /* 0x0000000000007918 */ /* 0x000fe20000000000 */
[----:B-12---:R-:W-:Y:S05]  /*0990*/  @!P2 BRA `(.L_x_3) ;  /* 0x000000000008a947 */ /* 0x006fea0003800000 */
[----:B0--34-:R-:W-:Y:S01]  /*09a0*/  UCGABAR_ARV ;  /* 0x00000000000079c7 */ /* 0x019fe20008000000 */
[----:B------:R-:W-:Y:S05]  /*09b0*/  BRA `(.L_x_4) ;  /* 0x0000000000047947 */ /* 0x000fea0003800000 */
.L_x_3:
[----:B0--34-:R-:W-:Y:S01]  /*09c0*/  NOP ;  /* 0x0000000000007918 */ /* 0x019fe20000000000 */
.L_x_4:
[----:B------:R-:W-:Y:S01]  /*09d0*/  ULDC.64 UR4, c[0x0][0x598] ;  /* 0x0001660000047ab9 */ /* 0x000fe20000000a00 */
[----:B------:R-:W-:Y:S01]  /*09e0*/  ULDC.64 UR36, c[0x0][0x208] ;  /* 0x0000820000247ab9 */ /* 0x000fe20000000a00 */
[----:B------:R-:W-:-:S04]  /*09f0*/  ISETP.NE.U32.AND P0, PT, RZ, UR4, PT ;  /* 0x00000004ff007c0c */ /* 0x000fc8000bf05070 */
[----:B------:R-:W-:-:S13]  /*0a00*/  ISETP.NE.AND.EX P0, PT, RZ, UR5, PT, P0 ;  /* 0x00000005ff007c0c */ /* 0x000fda000bf05300 */
[----:B------:R-:W-:Y:S05]  /*0a10*/  @!P0 BRA `(.L_x_5) ;  /* 0x00000000001c8947 */ /* 0x000fea0003800000 */
[----:B------:R-:W0:Y:S02]  /*0a20*/  LDC.64 R2, c[0x0][0x598] ;  /* 0x00016600ff027b82 */ /* 0x000e240000000a00 */
[----:B0-----:R-:W2:Y:S02]  /*0a30*/  LDG.E.64 R2, desc[UR36][R2.64] ;  /* 0x0000002402027981 */ /* 0x001ea4000c1e1b00 */
[----:B--2---:R-:W-:-:S04]  /*0a40*/  ISETP.NE.U32.AND P0, PT, R2, RZ, PT ;  /* 0x000000ff0200720c */ /* 0x004fc80003f05070 */
[----:B------:R-:W-:-:S13]  /*0a50*/  ISETP.NE.AND.EX P0, PT, R3, RZ, PT, P0 ;  /* 0x000000ff0300720c */ /* 0x000fda0003f05300 */
[----:B------:R-:W-:Y:S05]  /*0a60*/  @!P0 BRA `(.L_x_5) ;  /* 0x0000000000088947 */ /* 0x000fea0003800000 */
[----:B------:R0:W5:Y:S01]  /*0a70*/  LD.E R58, desc[UR36][R2.64] ;  /* 0x00000024023a7980 */ /* 0x000162000c101900 */
[----:B------:R-:W-:Y:S05]  /*0a80*/  BRA `(.L_x_6) ;  /* 0x0000000000247947 */ /* 0x000fea0003800000 */
.L_x_5:
[----:B------:R-:W-:Y:S02]  /*0a90*/  ULDC.64 UR4, c[0x0][0x588] ;  /* 0x0001620000047ab9 */ /* 0x000fe40000000a00 */
[----:B------:R-:W-:-:S04]  /*0aa0*/  ISETP.NE.U32.AND P0, PT, RZ, UR4, PT ;  /* 0x00000004ff007c0c */ /* 0x000fc8000bf05070 */
[----:B------:R-:W-:-:S13]  /*0ab0*/  ISETP.NE.AND.EX P0, PT, RZ, UR5, PT, P0 ;  /* 0x00000005ff007c0c */ /* 0x000fda000bf05300 */
[----:B------:R-:W-:Y:S05]  /*0ac0*/  @!P0 BRA `(.L_x_7) ;  /* 0x00000000000c8947 */ /* 0x000fea0003800000 */
[----:B------:R-:W0:Y:S02]  /*0ad0*/  LDC.64 R58, c[0x0][0x588] ;  /* 0x00016200ff3a7b82 */ /* 0x000e240000000a00 */
[----:B0-----:R1:W5:Y:S01]  /*0ae0*/  LDG.E R58, desc[UR36][R58.64] ;  /* 0x000000243a3a7981 */ /* 0x001362000c1e1900 */
[----:B------:R-:W-:Y:S05]  /*0af0*/  BRA `(.L_x_6) ;  /* 0x0000000000087947 */ /* 0x000fea0003800000 */
.L_x_7:
[----:B------:R-:W-:Y:S02]  /*0b00*/  ULDC UR4, c[0x0][0x580] ;  /* 0x0001600000047ab9 */ /* 0x000fe40000000800 */
[----:B------:R-:W-:-:S07]  /*0b10*/  IMAD.U32 R58, RZ, RZ, UR4 ;  /* 0x00000004ff3a7e24 */ /* 0x000fce000f8e00ff */
.L_x_6:
[----:B------:R-:W-:Y:S02]  /*0b20*/  ULDC.64 UR4, c[0x0][0x5a0] ;  /* 0x0001680000047ab9 */ /* 0x000fe40000000a00 */
[----:B------:R-:W-:-:S04]  /*0b30*/  ISETP.NE.U32.AND P0, PT, RZ, UR4, PT ;  /* 0x00000004ff007c0c */ /* 0x000fc8000bf05070 */
[----:B------:R-:W-:-:S13]  /*0b40*/  ISETP.NE.AND.EX P0, PT, RZ, UR5, PT, P0 ;  /* 0x00000005ff007c0c */ /* 0x000fda000bf05300 */
[----:B------:R-:W-:Y:S05]  /*0b50*/  @!P0 BRA `(.L_x_8) ;  /* 0x00000000001c8947 */ /* 0x000fea0003800000 */
[----:B0-----:R-:W0:Y:S02]  /*0b60*/  LDC.64 R2, c[0x0][0x5a0] ;  /* 0x00016800ff027b82 */ /* 0x001e240000000a00 */
[----:B0-----:R-:W2:Y:S02]  /*0b70*/  LDG.E.64 R2, desc[UR36][R2.64] ;  /* 0x0000002402027981 */ /* 0x001ea4000c1e1b00 */
[----:B--2---:R-:W-:-:S04]  /*0b80*/  ISETP.NE.U32.AND P0, PT, R2, RZ, PT ;  /* 0x000000ff0200720c */ /* 0x004fc80003f05070 */
[----:B------:R-:W-:-:S13]  /*0b90*/  ISETP.NE.AND.EX P0, PT, R3, RZ, PT, P0 ;  /* 0x000000ff0300720c */ /* 0x000fda0003f05300 */
[----:B------:R-:W-:Y:S05]  /*0ba0*/  @!P0 BRA `(.L_x_8) ;  /* 0x0000000000088947 */ /* 0x000fea0003800000 */
[----:B-1----:R0:W5:Y:S01]  /*0bb0*/  LD.E R59, desc[UR36][R2.64] ;  /* 0x00000024023b7980 */ /* 0x002162000c101900 */
[----:B------:R-:W-:Y:S05]  /*0bc0*/  BRA `(.L_x_9) ;  /* 0x0000000000247947 */ /* 0x000fea0003800000 */
.L_x_8:
[----:B------:R-:W-:Y:S02]  /*0bd0*/  ULDC.64 UR4, c[0x0][0x590] ;  /* 0x0001640000047ab9 */ /* 0x000fe40000000a00 */
[----:B------:R-:W-:-:S04]  /*0be0*/  ISETP.NE.U32.AND P0, PT, RZ, UR4, PT ;  /* 0x00000004ff007c0c */ /* 0x000fc8000bf05070 */
[----:B------:R-:W-:-:S13]  /*0bf0*/  ISETP.NE.AND.EX P0, PT, RZ, UR5, PT, P0 ;  /* 0x00000005ff007c0c */ /* 0x000fda000bf05300 */
[----:B------:R-:W-:Y:S05]  /*0c00*/  @!P0 BRA `(.L_x_10) ;  /* 0x00000000000c8947 */ /* 0x000fea0003800000 */
[----:B0-----:R-:W1:Y:S02]  /*0c10*/  LDC.64 R2, c[0x0][0x590] ;  /* 0x00016400ff027b82 */ /* 0x001e640000000a00 */
[----:B-1----:R1:W5:Y:S01]  /*0c20*/  LDG.E R59, desc[UR36][R2.64] ;  /* 0x00000024023b7981 */ /* 0x002362000c1e1900 */
[----:B------:R-:W-:Y:S05]  /*0c30*/  BRA `(.L_x_9) ;  /* 0x0000000000087947 */ /* 0x000fea0003800000 */
.L_x_10:
[----:B------:R-:W-:Y:S02]  /*0c40*/  ULDC UR4, c[0x0][0x584] ;  /* 0x0001610000047ab9 */ /* 0x000fe40000000800 */
[----:B-1----:R-:W-:-:S07]  /*0c50*/  IMAD.U32 R59, RZ, RZ, UR4 ;  /* 0x00000004ff3b7e24 */ /* 0x002fce000f8e00ff */
.L_x_9:
[----:B01----:R-:W0:Y:S01]  /*0c60*/  LDC R2, c[0x0][0x65c] ;  /* 0x00019700ff027b82 */ /* 0x003e220000000800 */
[----:B------:R-:W-:Y:S01]  /*0c70*/  ULDC UR6, c[0x0][0x28c] ;  /* 0x0000a30000067ab9 */ /* 0x000fe20000000800 */
[----:B------:R-:W-:Y:S01]  /*0c80*/  ISETP.NE.AND P0, PT, R10, 0x2, PT ;  /* 0x000000020a00780c */ /* 0x000fe20003f05270 */
[----:B------:R-:W-:Y:S01]  /*0c90*/  UIADD3 UR6, UR6, 0x7f, URZ ;  /* 0x0000007f06067890 */ /* 0x000fe2000fffe03f */
[----:B------:R-:W-:Y:S01]  /*0ca0*/  IMAD.U32 R10, RZ, RZ, UR12 ;  /* 0x0000000cff0a7e24 */ /* 0x000fe2000f8e00ff */
[----:B------:R-:W-:Y:S01]  /*0cb0*/  UMOV UR38, URZ ;  /* 0x0000003f00267c82 */ /* 0x000fe20008000000 */
[----:B------:R-:W-:Y:S01]  /*0cc0*/  UMOV UR39, URZ ;  /* 0x0000003f00277c82 */ /* 0x000fe20008000000 */
[----:B------:R-:W-:Y:S01]  /*0cd0*/  USHF.R.S32.HI UR7, URZ, 0x1f, UR6 ;  /* 0x0000001f3f077899 */ /* 0x000fe20008011406 */
[----:B------:R-:W-:-:S03]  /*0ce0*/  ULDC.64 UR8, c[0x0][0x650] ;  /* 0x0001940000087ab9 */ /* 0x000fc60000000a00 */
[----:B------:R-:W-:-:S04]  /*0cf0*/  ULEA.HI UR7, UR7, UR6, URZ, 0x7 ;  /* 0x0000000607077291 */ /* 0x000fc8000f8f383f */
[----:B------:R-:W-:Y:S01]  /*0d00*/  USHF.R.S32.HI UR40, URZ, 0x7, UR7 ;  /* 0x000000073f287899 */ /* 0x000fe20008011407 */
[----:B0-----:R-:W-:-:S13]  /*0d10*/  ISETP.NE.AND P1, PT, R2, 0x1, PT ;  /* 0x000000010200780c */ /* 0x001fda0003f25270 */
[----:B------:R-:W0:Y:S01]  /*0d20*/  @P1 LDC R17, c[0x0][0x10] ;  /* 0x00000400ff111b82 */ /* 0x000e220000000800 */
[----:B------:R-:W-:Y:S02]  /*0d30*/  @P1 IMAD.MOV.U32 R7, RZ, RZ, RZ ;  /* 0x000000ffff071224 */ /* 0x000fe400078e00ff */
[----:B------:R-:W-:-:S05]  /*0d40*/  @P1 IMAD.MOV.U32 R11, RZ, RZ, RZ ;  /* 0x000000ffff0b1224 */ /* 0x000fca00078e00ff */
[----:B------:R-:W1:Y:S01]  /*0d50*/  @!P1 LDC R3, c[0x0][0xc] ;  /* 0x00000300ff039b82 */ /* 0x000e620000000800 */
[----:B------:R-:W-:Y:S01]  /*0d60*/  ULDC UR4, c[0x0][0xc] ;  /* 0x0000030000047ab9 */ /* 0x000fe20000000800 */
[----:B------:R-:W-:Y:S02]  /*0d70*/  ULDC UR5, c[0x0][0x10] ;  /* 0x0000040000057ab9 */ /* 0x000fe40000000800 */
[----:B------:R-:W-:-:S04]  /*0d80*/  UIMAD.WIDE.U32 UR4, UR4, UR5, URZ ;  /* 0x00000005040472a5 */ /* 0x000fc8000f8e003f */
[----:B------:R-:W2:Y:S01]  /*0d90*/  LDC R0, c[0x0][0x14] ;  /* 0x00000500ff007b82 */ /* 0x000ea20000000800 */
[----:B0-----:R-:W-:-:S04]  /*0da0*/  @P1 IMAD.WIDE.U32 R16, R17, UR12, R6 ;  /* 0x0000000c11101c25 */ /* 0x001fc8000f8e0006 */
[----:B------:R-:W-:Y:S02]  /*0db0*/  @P1 IMAD.IADD R17, R17, 0x1, R11 ;  /* 0x0000000111111824 */ /* 0x000fe400078e020b */
[----:B------:R-:W-:Y:S02]  /*0dc0*/  IMAD.MOV.U32 R11, RZ, RZ, RZ ;  /* 0x000000ffff0b7224 */ /* 0x000fe400078e00ff */
[----:B-1----:R-:W-:-:S04]  /*0dd0*/  @!P1 IMAD.WIDE.U32 R10, R6, R3, R10 ;  /* 0x00000003060a9225 */ /* 0x002fc800078e000a */
[----:B------:R-:W-:Y:S02]  /*0de0*/  @!P1 IMAD.MOV.U32 R16, RZ, RZ, R10 ;  /* 0x000000ffff109224 */ /* 0x000fe400078e000a */
[----:B--2---:R-:W-:-:S04]  /*0df0*/  IMAD.WIDE.U32 R12, R0, UR4, RZ ;  /* 0x00000004000c7c25 */ /* 0x004fc8000f8e00ff */
[----:B------:R-:W-:Y:S01]  /*0e00*/  IMAD R3, R0, UR5, RZ ;  /* 0x0000000500037c24 */ /* 0x000fe2000f8e02ff */
[----:B------:R0:W-:Y:S01]  /*0e10*/  STL.64 [R1], R12 ;  /* 0x0000000c01007387 */ /* 0x0001e20000100a00 */
[----:B------:R-:W-:Y:S02]  /*0e20*/  @!P1 IMAD.MOV.U32 R17, RZ, RZ, R11 ;  /* 0x000000ffff119224 */ /* 0x000fe400078e000b */
[----:B------:R-:W-:Y:S01]  /*0e30*/  IMAD.IADD R0, R13, 0x1, R3 ;  /* 0x000000010d007824 */ /* 0x000fe200078e0203 */
[----:B------:R-:W-:Y:S06]  /*0e40*/  @P0 BRA `(.L_x_11) ;  /* 0x0000000000280947 */ /* 0x000fec0003800000 */
[----:B------:R-:W-:Y:S01]  /*0e50*/  UIMAD.WIDE.U32 UR4, UR40, 0x24924925, URZ ;  /* 0x24924925280478a5 */ /* 0x000fe2000f8e003f */
[----:B------:R-:W-:Y:S01]  /*0e60*/  IADD3 R16, P0, R16, R12, RZ ;  /* 0x0000000c10107210 */ /* 0x000fe20007f1e0ff */
[----:B------:R-:W-:Y:S02]  /*0e70*/  UISETP.GE.U32.AND UP0, UPT, UR40, 0x7, UPT ;  /* 0x000000072800788c */ /* 0x000fe4000bf06070 */
[----:B------:R-:W-:Y:S02]  /*0e80*/  UIADD3 UR4, -UR5, UR40, URZ ;  /* 0x0000002805047290 */ /* 0x000fe4000fffe13f */
[----:B------:R-:W-:Y:S01]  /*0e90*/  IMAD.X R17, R0, 0x1, R17, P0 ;  /* 0x0000000100117824 */ /* 0x000fe200000e0611 */
[----:B------:R-:W-:Y:S01]  /*0ea0*/  UMOV UR39, URZ ;  /* 0x0000003f00277c82 */ /* 0x000fe20008000000 */
[----:B------:R-:W-:-:S04]  /*0eb0*/  ULEA.HI UR4, UR4, UR5, URZ, 0x1f ;  /* 0x0000000504047291 */ /* 0x000fc8000f8ff83f */
[----:B------:R-:W-:-:S04]  /*0ec0*/  USHF.R.U32.HI UR4, URZ, 0x2, UR4 ;  /* 0x000000023f047899 */ /* 0x000fc80008011604 */
[----:B------:R-:W-:Y:S02]  /*0ed0*/  @UP0 ULOP3.LUT UR39, UR4, 0x1, URZ, 0xc0, !UPT ;  /* 0x0000000104270892 */ /* 0x000fe4000f8ec03f */
[----:B------:R-:W-:-:S12]  /*0ee0*/  UIMAD UR38, UR4, -0x7, UR40 ;  /* 0xfffffff9042678a4 */ /* 0x000fd8000f8e0228 */
.L_x_11:
[----:B------:R-:W-:Y:S01]  /*0ef0*/  ISETP.GE.U32.AND P0, PT, R16, UR8, PT ;  /* 0x0000000810007c0c */ /* 0x000fe2000bf06070 */
[----:B------:R-:W-:Y:S01]  /*0f00*/  IMAD.MOV.U32 R22, RZ, RZ, -0x1 ;  /* 0xffffffffff167424 */ /* 0x000fe200078e00ff */
[----:B------:R-:W-:Y:S01]  /*0f10*/  PRMT R3, RZ, 0x7610, R3 ;  /* 0x00007610ff037816 */ /* 0x000fe20000000003 */
[----:B------:R-:W-:Y:S01]  /*0f20*/  IMAD.MOV.U32 R18, RZ, RZ, -0x1 ;  /* 0xffffffffff127424 */ /* 0x000fe200078e00ff */
[----:B------:R-:W-:Y:S01]  /*0f30*/  ISETP.GE.U32.AND.EX P0, PT, R17, UR9, PT, P0 ;  /* 0x0000000911007c0c */ /* 0x000fe2000bf06100 */
[----:B------:R-:W-:-:S12]  /*0f40*/  IMAD.MOV.U32 R19, RZ, RZ, -0x1 ;  /* 0xffffffffff137424 */ /* 0x000fd800078e00ff */
[----:B------:R-:W-:Y:S05]  /*0f50*/  @P0 BRA `(.L_x_12) ;  /* 0x0000000400280947 */ /* 0x000fea0003800000 */
[----:B------:R-:W1:Y:S01]  /*0f60*/  LDC.64 R26, c[0x0][0x628] ;  /* 0x00018a00ff1a7b82 */ /* 0x000e620000000a00 */
[----:B------:R-:W-:Y:S02]  /*0f70*/  IMAD.MOV.U32 R10, RZ, RZ, R16 ;  /* 0x000000ffff0a7224 */ /* 0x000fe400078e0010 */
[----:B------:R-:W-:-:S05]  /*0f80*/  IMAD.MOV.U32 R11, RZ, RZ, R17 ;  /* 0x000000ffff0b7224 */ /* 0x000fca00078e0011 */
[----:B------:R-:W2:Y:S08]  /*0f90*/  LDC R18, c[0x0][0x630] ;  /* 0x00018c00ff127b82 */ /* 0x000eb00000000800 */
[----:B------:R-:W3:Y:S01]  /*0fa0*/  LDC.64 R28, c[0x0][0x620] ;  /* 0x00018800ff1c7b82 */ /* 0x000ee20000000a00 */
[----:B-1----:R-:W-:-:S04]  /*0fb0*/  ISETP.NE.U32.AND P0, PT, R26, RZ, PT ;  /* 0x000000ff1a00720c */ /* 0x002fc80003f05070 */
[----:B------:R-:W-:-:S13]  /*0fc0*/  ISETP.NE.AND.EX P0, PT, R27, RZ, PT, P0 ;  /* 0x000000ff1b00720c */ /* 0x000fda0003f05300 */
[----:B--23--:R-:W-:Y:S05]  /*0fd0*/  @!P0 BRA `(.L_x_13) ;  /* 0x0000000000288947 */ /* 0x00cfea0003800000 */
[----:B------:R-:W1:Y:S02]  /*0fe0*/  LDC R3, c[0x0][0x634] ;  /* 0x00018d00ff037b82 */ /* 0x000e640000000800 */
[----:B-1----:R-:W-:-:S05]  /*0ff0*/  IADD3 R3, P0, R16, R3, RZ ;  /* 0x0000000310037210 */ /* 0x002fca0007f1e0ff */
[----:B------:R-:W-:-:S04]  /*1000*/  IMAD.X R19, RZ, RZ, R17, P0 ;  /* 0x000000ffff137224 */ /* 0x000fc800000e0611 */
[----:B------:R-:W-:-:S04]  /*1010*/  IMAD.WIDE.U32 R10, R19, R26, RZ ;  /* 0x0000001a130a7225 */ /* 0x000fc800078e00ff */
[----:B0-----:R-:W-:-:S04]  /*1020*/  IMAD.WIDE.U32 R12, P0, R3, R27, R10 ;  /* 0x0000001b030c7225 */ /* 0x001fc8000780000a */
[----:B------:R-:W-:-:S04]  /*1030*/  IMAD.WIDE.U32 R10, R3, R26, RZ ;  /* 0x0000001a030a7225 */ /* 0x000fc800078e00ff */
[----:B------:R-:W-:Y:S01]  /*1040*/  IMAD.X R15, RZ, RZ, RZ, P0 ;  /* 0x000000ffff0f7224 */ /* 0x000fe200000e06ff */
[----:B------:R-:W-:Y:S01]  /*1050*/  IADD3 RZ, P0, R11, R12, RZ ;  /* 0x0000000c0bff7210 */ /* 0x000fe20007f1e0ff */
[----:B------:R-:W-:-:S04]  /*1060*/  IMAD.MOV.U32 R14, RZ, RZ, R13 ;  /* 0x000000ffff0e7224 */ /* 0x000fc800078e000d */
[----:B------:R-:W-:-:S08]  /*1070*/  IMAD.WIDE.U32.X R10, R19, R27, R14, P0 ;  /* 0x0000001b130a7225 */ /* 0x000fd000000e040e */
.L_x_13:
[----:B------:R-:W1:Y:S01]  /*1080*/  LDC.64 R32, c[0x0][0x640] ;  /* 0x00019000ff207b82 */ /* 0x000e620000000a00 */
[-CC-:B------:R-:W-:Y:S02]  /*1090*/  SHF.R.U64 R30, R10, R18.reuse, R11.reuse ;  /* 0x000000120a1e7219 */ /* 0x180fe4000000120b */
[----:B------:R-:W-:Y:S02]  /*10a0*/  SHF.R.U32.HI R3, RZ, R18, R11 ;  /* 0x00000012ff037219 */ /* 0x000fe4000001160b */
[----:B0-----:R-:W-:-:S03]  /*10b0*/  IADD3 R13, P0, RZ, -R30, RZ ;  /* 0x8000001eff0d7210 */ /* 0x001fc60007f1e0ff */
[----:B------:R-:W0:Y:S02]  /*10c0*/  LDC R14, c[0x0][0x618] ;  /* 0x00018600ff0e7b82 */ /* 0x000e240000000800 */
[----:B------:R-:W-:Y:S02]  /*10d0*/  IMAD.X R3, RZ, RZ, ~R3, P0 ;  /* 0x000000ffff037224 */ /* 0x000fe400000e0e03 */
[----:B------:R-:W-:-:S04]  /*10e0*/  IMAD.WIDE.U32 R10, R13, R28, R16 ;  /* 0x0000001c0d0a7225 */ /* 0x000fc800078e0010 */
[----:B------:R-:W2:Y:S01]  /*10f0*/  LDC R15, c[0x0][0x608] ;  /* 0x00018200ff0f7b82 */ /* 0x000ea20000000800 */
[----:B------:R-:W-:Y:S02]  /*1100*/  IMAD R12, R3, R28, RZ ;  /* 0x0000001c030c7224 */ /* 0x000fe400078e02ff */
[----:B------:R-:W-:Y:S02]  /*1110*/  IMAD.MOV.U32 R28, RZ, RZ, 0x1 ;  /* 0x00000001ff1c7424 */ /* 0x000fe400078e00ff */
[----:B------:R-:W-:Y:S02]  /*1120*/  IMAD R3, R13, R29, R12 ;  /* 0x0000001d0d037224 */ /* 0x000fe400078e020c */
[----:B------:R-:W-:Y:S01]  /*1130*/  IMAD.MOV.U32 R12, RZ, RZ, -0x1 ;  /* 0xffffffffff0c7424 */ /* 0x000fe200078e00ff */
[----:B------:R-:W3:Y:S01]  /*1140*/  LDC R31, c[0x0][0x658] ;  /* 0x00019600ff1f7b82 */ /* 0x000ee20000000800 */
[----:B------:R-:W-:Y:S01]  /*1150*/  IMAD.IADD R3, R11, 0x1, R3 ;  /* 0x000000010b037824 */ /* 0x000fe200078e0203 */
[----:B-1----:R-:W-:-:S04]  /*1160*/  ISETP.NE.U32.AND P0, PT, R32, RZ, PT ;  /* 0x000000ff2000720c */ /* 0x002fc80003f05070 */
[----:B------:R-:W-:Y:S02]  /*1170*/  ISETP.NE.AND.EX P0, PT, R33, RZ, PT, P0 ;  /* 0x000000ff2100720c */ /* 0x000fe40003f05300 */
[----:B------:R-:W1:Y:S01]  /*1180*/  LDC R24, c[0x0][0x600] ;  /* 0x00018000ff187b82 */ /* 0x000e620000000800 */
[-CC-:B0-----:R-:W-:Y:S02]  /*1190*/  SHF.R.U64 R27, R10, R14.reuse, R3.reuse ;  /* 0x0000000e0a1b7219 */ /* 0x181fe40000001203 */
[----:B------:R-:W-:-:S05]  /*11a0*/  SHF.R.U32.HI R10, RZ, R14, R3 ;  /* 0x0000000eff0a7219 */ /* 0x000fca0000011603 */
[----:B------:R-:W0:Y:S01]  /*11b0*/  LDC R22, c[0x0][0x648] ;  /* 0x00019200ff167b82 */ /* 0x000e220000000800 */
[-CC-:B--2---:R-:W-:Y:S02]  /*11c0*/  SHF.R.U64 R35, R27, R15.reuse, R10.reuse ;  /* 0x0000000f1b237219 */ /* 0x184fe4000000120a */
[----:B------:R-:W-:-:S05]  /*11d0*/  SHF.R.U32.HI R10, RZ, R15, R10 ;  /* 0x0000000fff0a7219 */ /* 0x000fca000001160a */
[----:B------:R-:W2:Y:S01]  /*11e0*/  LDC R26, c[0x0][0x638] ;  /* 0x00018e00ff1a7b82 */ /* 0x000ea20000000800 */
[-CC-:B---3--:R-:W-:Y:S02]  /*11f0*/  SHF.R.U64 R34, R35, R31.reuse, R10.reuse ;  /* 0x0000001f23227219 */ /* 0x188fe4000000120a */
[-C--:B------:R-:W-:Y:S02]  /*1200*/  SHF.L.U32 R3, R12, R31.reuse, RZ ;  /* 0x0000001f0c037219 */ /* 0x080fe400000006ff */
[----:B------:R-:W-:Y:S01]  /*1210*/  SHF.R.U32.HI R11, RZ, R31, R10 ;  /* 0x0000001fff0b7219 */ /* 0x000fe2000001160a */
[----:B------:R-:W-:Y:S01]  /*1220*/  IMAD.MOV.U32 R10, RZ, RZ, R34 ;  /* 0x000000ffff0a7224 */ /* 0x000fe200078e0022 */
[----:B------:R-:W-:Y:S01]  /*1230*/  LOP3.LUT R18, RZ, R3, RZ, 0x33, !PT ;  /* 0x00000003ff127212 */ /* 0x000fe200078e33ff */
[----:B------:R-:W3:Y:S01]  /*1240*/  LDC R29, c[0x0][0x610] ;  /* 0x00018400ff1d7b82 */ /* 0x000ee20000000800 */
[----:B------:R-:W-:Y:S05]  /*1250*/  @!P0 BRA `(.L_x_14) ;  /* 0x0000000000288947 */ /* 0x000fea0003800000 */
[----:B------:R-:W4:Y:S02]  /*1260*/  LDC R3, c[0x0][0x64c] ;  /* 0x00019300ff037b82 */ /* 0x000f240000000800 */
[----:B----4-:R-:W-:-:S05]  /*1270*/  IADD3 R3, P0, R34, R3, RZ ;  /* 0x0000000322037210 */ /* 0x010fca0007f1e0ff */
[----:B------:R-:W-:-:S04]  /*1280*/  IMAD.X R19, RZ, RZ, R11, P0 ;  /* 0x000000ffff137224 */ /* 0x000fc800000e060b */
[----:B------:R-:W-:-:S04]  /*1290*/  IMAD.WIDE.U32 R10, R19, R32, RZ ;  /* 0x00000020130a7225 */ /* 0x000fc800078e00ff */
[----:B------:R-:W-:-:S04]  /*12a0*/  IMAD.WIDE.U32 R12, P0, R3, R33, R10 ;  /* 0x00000021030c7225 */ /* 0x000fc8000780000a */
[----:B------:R-:W-:-:S04]  /*12b0*/  IMAD.WIDE.U32 R10, R3, R32, RZ ;  /* 0x00000020030a7225 */ /* 0x000fc800078e00ff */
[----:B------:R-:W-:Y:S01]  /*12c0*/  IMAD.X R15, RZ, RZ, RZ, P0 ;  /* 0x000000ffff0f7224 */ /* 0x000fe200000e06ff */
[----:B------:R-:W-:Y:S01]  /*12d0*/  IADD3 RZ, P0, R11, R12, RZ ;  /* 0x0000000c0bff7210 */ /* 0x000fe20007f1e0ff */
[----:B------:R-:W-:-:S04]  /*12e0*/  IMAD.MOV.U32 R14, RZ, RZ, R13 ;  /* 0x000000ffff0e7224 */ /* 0x000fc800078e000d */
[----:B------:R-:W-:-:S08]  /*12f0*/  IMAD.WIDE.U32.X R10, R19, R33, R14, P0 ;  /* 0x00000021130a7225 */ /* 0x000fd000000e040e */
.L_x_14:
[----:B0-----:R-:W-:Y:S01]  /*1300*/  SHF.R.U64 R7, R10, R22, R11 ;  /* 0x000000160a077219 */ /* 0x001fe2000000120b */
[----:B-1----:R-:W-:Y:S01]  /*1310*/  VIADD R10, R24, 0xffffffff ;  /* 0xffffffff180a7836 */ /* 0x002fe20000000000 */
[----:B------:R-:W-:Y:S01]  /*1320*/  SHF.L.U32 R3, R28, R31, RZ ;  /* 0x0000001f1c037219 */ /* 0x000fe200000006ff */
[----:B------:R-:W-:Y:S01]  /*1330*/  @P1 IMAD R21, R25, R20, R6 ;  /* 0x0000001419151224 */ /* 0x000fe200078e0206 */
[----:B------:R-:W-:Y:S01]  /*1340*/  LOP3.LUT R18, R35, R18, RZ, 0xc0, !PT ;  /* 0x0000001223127212 */ /* 0x000fe200078ec0ff */
[----:B------:R-:W-:Y:S02]  /*1350*/  IMAD.MOV R11, RZ, RZ, -R7 ;  /* 0x000000ffff0b7224 */ /* 0x000fe400078e0a07 */
[----:B------:R-:W-:Y:S02]  /*1360*/  IMAD.MOV.U32 R6, RZ, RZ, 0x1 ;  /* 0x00000001ff067424 */ /* 0x000fe400078e00ff */
[----:B------:R-:W-:Y:S01]  /*1370*/  IMAD R18, R3, R7, R18 ;  /* 0x0000000703127224 */ /* 0x000fe200078e0212 */
[----:B------:R-:W-:Y:S01]  /*1380*/  LOP3.LUT R7, R27, R10, RZ, 0xc0, !PT ;  /* 0x0000000a1b077212 */ /* 0x000fe200078ec0ff */
[----:B--2---:R-:W-:-:S02]  /*1390*/  IMAD R3, R11, R26, R34 ;  /* 0x0000001a0b037224 */ /* 0x004fc400078e0222 */
[----:B---3--:R-:W-:Y:S02]  /*13a0*/  IMAD R22, R18, R29, R21 ;  /* 0x0000001d12167224 */ /* 0x008fe400078e0215 */
[----:B------:R-:W-:Y:S01]  /*13b0*/  IMAD R7, R3, R24, R7 ;  /* 0x0000001803077224 */ /* 0x000fe200078e0207 */
[----:B------:R-:W-:Y:S01]  /*13c0*/  PRMT R3, R6, 0x7610, R3 ;  /* 0x0000761006037816 */ /* 0x000fe20000000003 */
[----:B------:R-:W-:-:S03]  /*13d0*/  IMAD.MOV.U32 R19, RZ, RZ, R30 ;  /* 0x000000ffff137224 */ /* 0x000fc600078e001e */
[----:B------:R-:W-:Y:S02]  /*13e0*/  SEL R18, R7, R22, !P1 ;  /* 0x0000001607127207 */ /* 0x000fe40004800000 */
[----:B------:R-:W-:-:S07]  /*13f0*/  SEL R22, R22, R7, !P1 ;  /* 0x0000000716167207 */ /* 0x000fce0004800000 */
.L_x_12:
[----:B------:R-:W-:Y:S05]  /*1400*/  @!P2 BRA `(.L_x_15) ;  /* 0x00000000000ca947 */ /* 0x000fea0003800000 */
[----:B------:R-:W-:Y:S01]  /*1410*/  UCGABAR_WAIT ;  /* 0x0000000000007dc7 */ /* 0x000fe20008000000 */
[----:B------:R-:W-:Y:S01]  /*1420*/  CCTL.IVALL ;  /* 0x00000000ff00798f */ /* 0x000fe20002000000 */
[----:B------:R-:W-:Y:S05]  /*1430*/  BRA `(.L_x_16) ;  /* 0x0000000000047947 */ /* 0x000fea0003800000 */
.L_x_15:
[----:B------:R-:W-:Y:S06]  /*1440*/  BAR.SYNC.DEFER_BLOCKING 0x0 ;  /* 0x0000000000007b1d */ /* 0x000fec0000010000 */
.L_x_16:
[----:B------:R-:W-:Y:S05]  /*1450*/  @!P4 BRA `(.L_x_17) ;  /* 0x0000003800f8c947 */ /* 0x000fea0003800000 */
[----:B------:R-:W-:-:S13]  /*1460*/  ISETP.GT.U32.AND P0, PT, R36, 0x1, PT ;  /* 0x000000012400780c */ /* 0x000fda0003f04070 */
[----:B------:R-:W-:Y:S05]  /*1470*/  @P0 EXIT ;  /* 0x000000000000094d */ /* 0x000fea0003800000 */
.L_x_18:
[----:B------:R-:W-:-:S08]  /*1480*/  NOP ;  /* 0x0000000000007918 */ /* 0x000fd00000000000 */
[----:B------:R-:W1:Y:S02]  /*1490*/  USETMAXREG.TRY_ALLOC.CTAPOOL UP0, 0xe8 ;  /* 0x000000e8000079c8 */ /* 0x000e640008000600 */
[----:B-1----:R-:W-:-:S13]  /*14a0*/  PLOP3.LUT P0, PT, PT, PT, UP0, 0x80, 0x0 ;  /* 0x000000000000781c */ /* 0x002fda0003f0f008 */
[----:B------:R-:W-:Y:S05]  /*14b0*/  @!P0 BRA `(.L_x_18) ;  /* 0xfffffffc00f08947 */ /* 0x000fea000383ffff */
[----:B------:R-:W-:-:S13]  /*14c0*/  LOP3.LUT P0, RZ, R3, 0xff, RZ, 0xc0, !PT ;  /* 0x000000ff03ff7812 */ /* 0x000fda000780c0ff */
[----:B------:R-:W-:Y:S05]  /*14d0*/  @!P0 EXIT ;  /* 0x000000000000894d */ /* 0x000fea0003800000 */
[----:B------:R-:W2:Y:S01]  /*14e0*/  LDL.64 R6, [R1] ;  /* 0x0000000001067983 */ /* 0x000ea20000100a00 */
[CC--:B------:R-:W-:Y:S01]  /*14f0*/  LEA.HI R3, R8.reuse, R5.reuse, RZ, 0x2 ;  /* 0x0000000508037211 */ /* 0x0c0fe200078f10ff */
[----:B------:R-:W1:Y:S01]  /*1500*/  S2UR UR4, SR_CgaCtaId ;  /* 0x00000000000479c3 */ /* 0x000e620000008800 */
[----:B------:R-:W-:Y:S01]  /*1510*/  LEA.HI R8, R8, R5, RZ, 0x5 ;  /* 0x0000000508087211 */ /* 0x000fe200078f28ff */
[----:B------:R-:W-:Y:S01]  /*1520*/  UMOV UR41, 0x400 ;  /* 0x0000040000297882 */ /* 0x000fe20000000000 */
[----:B------:R-:W-:Y:S01]  /*1530*/  LOP3.LUT R4, R3, 0xfffffffc, RZ, 0xc0, !PT ;  /* 0xfffffffc03047812 */ /* 0x000fe200078ec0ff */
[----:B------:R-:W-:Y:S01]  /*1540*/  UISETP.LT.AND UP0, UPT, UR40, 0x1, UPT ;  /* 0x000000012800788c */ /* 0x000fe2000bf01270 */
[--C-:B------:R-:W-:Y:S01]  /*1550*/  SHF.R.S32.HI R60, RZ, 0x2, R3.reuse ;  /* 0x00000002ff3c7819 */ /* 0x100fe20000011403 */
[----:B------:R-:W-:Y:S01]  /*1560*/  UIADD3 UR5, UR43, -0x1, URZ ;  /* 0xffffffff2b057890 */ /* 0x000fe2000fffe03f */
[----:B------:R-:W-:Y:S01]  /*1570*/  SHF.R.S32.HI R3, RZ, 0x1f, R3 ;  /* 0x0000001fff037819 */ /* 0x000fe20000011403 */
[----:B------:R-:W3:Y:S01]  /*1580*/  LDC R66, c[0x0][0x658] ;  /* 0x00019600ff427b82 */ /* 0x000ee20000000800 */
[----:B------:R-:W-:Y:S01]  /*1590*/  USEL UR42, UR40, 0x1, UP0 ;  /* 0x00000001282a7887 */ /* 0x000fe20008000000 */
[----:B------:R-:W-:Y:S01]  /*15a0*/  IMAD.IADD R4, R5, 0x1, -R4 ;  /* 0x0000000105047824 */ /* 0x000fe200078e0a04 */
[----:B------:R-:W-:Y:S01]  /*15b0*/  LEA.HI R3, R3, R60, RZ, 0x3 ;  /* 0x0000003c03037211 */ /* 0x000fe200078f18ff */
[----:B------:R-:W-:Y:S01]  /*15c0*/  UISETP.NE.AND UP0, UPT, UR5, URZ, UPT ;  /* 0x0000003f0500728c */ /* 0x000fe2000bf05270 */
[----:B------:R-:W-:Y:S01]  /*15d0*/  IMAD.MOV.U32 R5, RZ, RZ, 0x1 ;  /* 0x00000001ff057424 */ /* 0x000fe200078e00ff */
[----:B------:R-:W-:Y:S01]  /*15e0*/  ULDC UR8, c[0x0][0x284] ;  /* 0x0000a10000087ab9 */ /* 0x000fe20000000800 */
[----:B------:R-:W-:Y:S01]  /*15f0*/  LOP3.LUT R3, R3, 0xfffffff8, RZ, 0xc0, !PT ;  /* 0xfffffff803037812 */ /* 0x000fe200078ec0ff */
[----:B------:R-:W4:Y:S01]  /*1600*/  LDC.64 R64, c[0x0][0x5c8] ;  /* 0x00017200ff407b82 */ /* 0x000f220000000a00 */
[----:B------:R-:W-:Y:S01]  /*1610*/  USEL UR7, URZ, 0x1, UP0 ;  /* 0x000000013f077887 */ /* 0x000fe20008000000 */
[----:B------:R-:W-:Y:S01]  /*1620*/  IMAD.SHL.U32 R62, R4, 0x2, RZ ;  /* 0x00000002043e7824 */ /* 0x000fe200078e00ff */
[----:B------:R-:W-:Y:S01]  /*1630*/  LOP3.LUT R74, R23, 0x1, RZ, 0xfc, !PT ;  /* 0x00000001174a7812 */ /* 0x000fe200078efcff */
[----:B------:R-:W-:Y:S01]  /*1640*/  IMAD.IADD R60, R60, 0x1, -R3 ;  /* 0x000000013c3c7824 */ /* 0x000fe200078e0a03 */
[----:B------:R-:W-:Y:S01]  /*1650*/  SHF.R.S32.HI R3, RZ, 0x5, R8 ;  /* 0x00000005ff037819 */ /* 0x000fe20000011408 */
[----:B------:R-:W-:Y:S01]  /*1660*/  USHF.L.U32 UR47, UR40, 0x1, URZ ;  /* 0x00000001282f7899 */ /* 0x000fe2000800063f */
[----:B------:R-:W-:Y:S01]  /*1670*/  IMAD.U32 R75, RZ, RZ, UR7 ;  /* 0x00000007ff4b7e24 */ /* 0x000fe2000f8e00ff */
[----:B------:R-:W0:Y:S01]  /*1680*/  LDC R67, c[0x0][0x288] ;  /* 0x0000a200ff437b82 */ /* 0x000e220000000800 */
[--C-:B------:R-:W-:Y:S01]  /*1690*/  SHF.R.S32.HI R61, RZ, 0x1f, R60.reuse ;  /* 0x0000001fff3d7819 */ /* 0x100fe2000001143c */
[----:B-1----:R-:W-:Y:S01]  /*16a0*/  ULEA UR41, UR4, UR41, 0x18 ;  /* 0x0000002904297291 */ /* 0x002fe2000f8ec03f */
[C---:B------:R-:W-:Y:S01]  /*16b0*/  IMAD R71, R3.reuse, -0x10, -R60 ;  /* 0xfffffff003477824 */ /* 0x040fe200078e0a3c */
[----:B------:R-:W-:Y:S01]  /*16c0*/  USHF.L.U32 UR4, UR5, 0x3, URZ ;  /* 0x0000000305047899 */ /* 0x000fe2000800063f */
[----:B------:R-:W-:Y:S01]  /*16d0*/  SHF.R.S32.HI R63, RZ, 0x1f, R62 ;  /* 0x0000001fff3f7819 */ /* 0x000fe2000001143e */
[----:B------:R-:W-:Y:S01]  /*16e0*/  IMAD.WIDE R60, R3, 0x10, R60 ;  /* 0x00000010033c7825 */ /* 0x000fe200078e023c */
[----:B------:R-:W-:Y:S01]  /*16f0*/  UIADD3 UR5, UR41, 0x180, URZ ;  /* 0x0000018029057890 */ /* 0x000fe2000fffe03f */
[----:B------:R-:W1:Y:S01]  /*1700*/  LDC R69, c[0x0][0x600] ;  /* 0x00018000ff457b82 */ /* 0x000e620000000800 */
[----:B------:R-:W-:Y:S01]  /*1710*/  UIADD3 UR6, UR41, 0x1c180, URZ ;  /* 0x0001c18029067890 */ /* 0x000fe2000fffe03f */
[----:B------:R-:W-:Y:S01]  /*1720*/  IMAD.MOV.U32 R3, RZ, RZ, -0x1 ;  /* 0xffffffffff037424 */ /* 0x000fe200078e00ff */
[----:B------:R-:W-:Y:S01]  /*1730*/  USHF.R.U32.HI UR5, URZ, 0x4, UR5 ;  /* 0x000000043f057899 */ /* 0x000fe20008011605 */
[----:B------:R-:W-:Y:S01]  /*1740*/  VIADD R71, R71, UR8 ;  /* 0x0000000847477c36 */ /* 0x000fe20008000000 */
[----:B------:R-:W-:-:S02]  /*1750*/  USHF.R.U32.HI UR6, URZ, 0x4, UR6 ;  /* 0x000000043f067899 */ /* 0x000fc40008011606 */
[-C--:B---3--:R-:W-:Y:S01]  /*1760*/  SHF.L.U32 R3, R3, R66.reuse, RZ ;  /* 0x0000004203037219 */ /* 0x088fe200000006ff */
[----:B------:R-:W-:Y:S01]  /*1770*/  UIADD3 UR48, UR41, 0x80, URZ ;  /* 0x0000008029307890 */ /* 0x000fe2000fffe03f */
[C---:B----4-:R-:W-:Y:S01]  /*1780*/  SHF.L.U64.HI R65, R64.reuse, 0x3, R65 ;  /* 0x0000000340417819 */ /* 0x050fe20000010241 */
[----:B------:R-:W-:Y:S01]  /*1790*/  ULOP3.LUT UR4, UR4, 0x8, URZ, 0xc0, !UPT ;  /* 0x0000000804047892 */ /* 0x000fe2000f8ec03f */
[----:B------:R-:W-:Y:S01]  /*17a0*/  SHF.L.U32 R66, R5, R66, RZ ;  /* 0x0000004205427219 */ /* 0x000fe200000006ff */
[----:B------:R-:W-:Y:S01]  /*17b0*/  ULOP3.LUT UR5, UR5, 0x3fff, URZ, 0xc0, !UPT ;  /* 0x00003fff05057892 */ /* 0x000fe2000f8ec03f */
[----:B------:R-:W-:Y:S01]  /*17c0*/  IMAD.SHL.U32 R64, R64, 0x8, RZ ;  /* 0x0000000840407824 */ /* 0x000fe200078e00ff */
[----:B------:R-:W-:Y:S01]  /*17d0*/  ULOP3.LUT UR6, UR6, 0x3fff, URZ, 0xc0, !UPT ;  /* 0x00003fff06067892 */ /* 0x000fe2000f8ec03f */
[----:B------:R-:W-:Y:S01]  /*17e0*/  LOP3.LUT R70, RZ, R3, RZ, 0x33, !PT ;  /* 0x00000003ff467212 */ /* 0x000fe200078e33ff */
[----:B0-----:R-:W-:Y:S01]  /*17f0*/  IMAD R67, R4, -0x2, R67 ;  /* 0xfffffffe04437824 */ /* 0x001fe200078e0243 */
[----:B------:R-:W-:-:S02]  /*1800*/  UIADD3 UR42, -UR42, UR40, URZ ;  /* 0x000000282a2a7290 */ /* 0x000fc4000fffe13f */
[----:B------:R-:W-:Y:S02]  /*1810*/  ULEA UR43, UR43, UR48, 0x3 ;  /* 0x000000302b2b7291 */ /* 0x000fe4000f8e183f */
[----:B------:R-:W-:Y:S02]  /*1820*/  ULOP3.LUT UR49, UR4, 0x8, URZ, 0x3c, !UPT ;  /* 0x0000000804317892 */ /* 0x000fe4000f8e3c3f */
[----:B------:R-:W-:Y:S01]  /*1830*/  ULOP3.LUT UR44, UR4, 0x18, URZ, 0x3c, !UPT ;  /* 0x00000018042c7892 */ /* 0x000fe2000f8e3c3f */
[----:B-1----:R-:W-:Y:S01]  /*1840*/  VIADD R69, R69, 0xffffffff ;  /* 0xffffffff45457836 */ /* 0x002fe20000000000 */
[----:B------:R-:W-:Y:S02]  /*1850*/  ULOP3.LUT UR45, UR5, 0x10000, URZ, 0xfc, !UPT ;  /* 0x00010000052d7892 */ /* 0x000fe4000f8efc3f */
[----:B------:R-:W-:Y:S01]  /*1860*/  ULOP3.LUT UR46, UR6, 0x10000, URZ, 0xfc, !UPT ;  /* 0x00010000062e7892 */ /* 0x000fe2000f8efc3f */
[----:B--2---:R-:W-:-:S11]  /*1870*/  SHF.L.U64.HI R68, R6, 0x1, R0 ;  /* 0x0000000106447819 */ /* 0x004fd60000010200 */
.L_x_104:
[----:B------:R-:W-:-:S04]  /*1880*/  SHF.L.U32 R0, R75, 0x1f, RZ ;  /* 0x0000001f4b007819 */ /* 0x000fc800000006ff */
[----:B------:R-:W0:Y:S02]  /*1890*/  SYNCS.PHASECHK.TRANS64.TRYWAIT P0, [UR43+-0x8], R0 ;  /* 0xfffff800ff0075a7 */ /* 0x000e24000800016b */
[----:B01-345:R-:W-:Y:S05]  /*18a0*/  @!P0 BRA `(.L_x_19) ;  /* 0x0000004800908947 */ /* 0x03bfea0003800000 */
.L_x_129:
[----:B------:R-:W-:Y:S02]  /*18b0*/  ULDC UR4, c[0x0][0x28c] ;  /* 0x0000a30000047ab9 */ /* 0x000fe40000000800 */
[----:B------:R-:W-:-:S13]  /*18c0*/  ISETP.LT.AND P0, PT, RZ, UR4, PT ;  /* 0x00000004ff007c0c */ /* 0x000fda000bf01270 */
[----:B------:R-:W-:Y:S05]  /*18d0*/  @P0 BRA `(.L_x_20) ;  /* 0x0000000000400947 */ /* 0x000fea0003800000 */
[----:B0-----:R-:W-:Y:S01]  /*18e0*/  MOV R0, 0x0 ;  /* 0x0000000000007802 */ /* 0x001fe20000000f00 */
[----:B------:R-:W-:Y:S01]  /*18f0*/  ULDC.64 UR4, c[0x4][0x68] ;  /* 0x01001a0000047ab9 */ /* 0x000fe20000000a00 */
[----:B------:R-:W-:Y:S01]  /*1900*/  ULDC.64 UR6, c[0x4][0x8] ;  /* 0x0100020000067ab9 */ /* 0x000fe20000000a00 */
[----:B------:R-:W-:Y:S01]  /*1910*/  IMAD.U32 R4, RZ, RZ, UR4 ;  /* 0x00000004ff047e24 */ /* 0x000fe2000f8e00ff */
[----:B------:R0:W1:Y:S01]  /*1920*/  LDC.64 R14, c[0x4][R0] ;  /* 0x01000000000e7b82 */ /* 0x0000620000000a00 */
[----:B------:R-:W-:Y:S01]  /*1930*/  IMAD.U32 R5, RZ, RZ, UR5 ;  /* 0x00000005ff057e24 */ /* 0x000fe2000f8e00ff */
[----:B------:R-:W-:Y:S01]  /*1940*/  ULDC.64 UR4, c[0x4][0x70] ;  /* 0x01001c0000047ab9 */ /* 0x000fe20000000a00 */
[----:B------:R-:W-:Y:S02]  /*1950*/  IMAD.U32 R10, RZ, RZ, UR6 ;  /* 0x00000006ff0a7e24 */ /* 0x000fe4000f8e00ff */
[----:B------:R-:W-:Y:S02]  /*1960*/  IMAD.U32 R6, RZ, RZ, UR4 ;  /* 0x00000004ff067e24 */ /* 0x000fe4000f8e00ff */
[----:B------:R-:W-:-:S02]  /*1970*/  IMAD.U32 R7, RZ, RZ, UR5 ;  /* 0x00000005ff077e24 */ /* 0x000fc4000f8e00ff */
[----:B------:R-:W-:Y:S02]  /*1980*/  IMAD.U32 R11, RZ, RZ, UR7 ;  /* 0x00000007ff0b7e24 */ /* 0x000fe4000f8e00ff */
[----:B------:R-:W-:Y:S02]  /*1990*/  IMAD.MOV.U32 R8, RZ, RZ, 0x1e1 ;  /* 0x000001e1ff087424 */ /* 0x000fe400078e00ff */
[----:B------:R-:W-:Y:S02]  /*19a0*/  IMAD.MOV.U32 R12, RZ, RZ, 0x1 ;  /* 0x00000001ff0c7424 */ /* 0x000fe400078e00ff */
[----:B0-----:R-:W-:-:S07]  /*19b0*/  IMAD.MOV.U32 R13, RZ, RZ, RZ ;  /* 0x000000ffff0d7224 */ /* 0x001fce00078e00ff */
[----:B------:R-:W-:-:S07]  /*19c0*/  LEPC R20, `(.L_x_20) ;  /* 0x000000001014794e */ /* 0x000fce0000000000 */
[----:B-1---5:R-:W-:Y:S05]  /*19d0*/  CALL.ABS.NOINC R14 ;  /* 0x000000000e007343 */ /* 0x022fea0003c00000 */
.L_x_20:
[----:B------:R-:W-:-:S13]  /*19e0*/  ISETP.NE.AND P0, PT, R74, 0x3, PT ;  /* 0x000000034a00780c */ /* 0x000fda0003f05270 */
[----:B------:R-:W-:Y:S05]  /*19f0*/  @!P0 BRA `(.L_x_21) ;  /* 0x0000000000048947 */ /* 0x000fea0003800000 */
[----:B------:R-:W-:Y:S01]  /*1a00*/  BPT.TRAP 0x1 ;  /* 0x000000040000795c */ /* 0x000fe20000300000 */
.L_x_21:
[----:B0-----:R-:W-:Y:S02]  /*1a10*/  IMAD.U32 R3, RZ, RZ, UR38 ;  /* 0x00000026ff037e24 */ /* 0x001fe4000f8e00ff */
[----:B------:R-:W-:-:S03]  /*1a20*/  IMAD.U32 R0, RZ, RZ, UR39 ;  /* 0x00000027ff007e24 */ /* 0x000fc6000f8e00ff */
[----:B------:R-:W-:Y:S02]  /*1a30*/  LEA R3, R3, UR41, 0x3 ;  /* 0x0000002903037c11 */ /* 0x000fe4000f8e18ff */
[----:B------:R-:W-:-:S04]  /*1a40*/  SHF.L.U32 R0, R0, 0x1f, RZ ;  /* 0x0000001f00007819 */ /* 0x000fc800000006ff */
[----:B------:R0:W1:Y:S01]  /*1a50*/  SYNCS.PHASECHK.TRANS64.TRYWAIT P1, [R3+URZ], R0 ;  /* 0x00000000030075a7 */ /* 0x000062000802017f */
[----:B------:R-:W-:Y:S05]  /*1a60*/  @!P0 BRA `(.L_x_22) ;  /* 0x0000000000048947 */ /* 0x000fea0003800000 */
[----:B------:R-:W-:Y:S01]  /*1a70*/  BPT.TRAP 0x1 ;  /* 0x000000040000795c */ /* 0x000fe20000300000 */
.L_x_22:
[----:B-1----:R-:W-:Y:S05]  /*1a80*/  @P1 BRA `(.L_x_23) ;  /* 0x0000000000081947 */ /* 0x002fea0003800000 */
[----:B------:R-:W1:Y:S02]  /*1a90*/  SYNCS.PHASECHK.TRANS64.TRYWAIT P1, [R3+URZ], R0 ;  /* 0x00000000030075a7 */ /* 0x000e64000802017f */
[----:B-1----:R-:W-:Y:S05]  /*1aa0*/  @!P1 BRA `(.L_x_24) ;  /* 0x0000004800289947 */ /* 0x002fea0003800000 */
.L_x_23:
[----:B------:R-:W-:Y:S05]  /*1ab0*/  WARPSYNC.ALL ;  /* 0x0000000000007948 */ /* 0x000fea0003800000 */
[----:B------:R-:W-:Y:S01]  /*1ac0*/  ULEA UR8, UR38, UR45, 0xa ;  /* 0x0000002d26087291 */ /* 0x000fe2000f8e503f */
[----:B------:R-:W-:Y:S01]  /*1ad0*/  WARPGROUP.ARRIVE ;  /* 0x00000000000079c5 */ /* 0x000fe20000000000 */
[----:B------:R-:W-:Y:S01]  /*1ae0*/  ULEA UR9, UR38, UR46, 0xa ;  /* 0x0000002e26097291 */ /* 0x000fe2000f8e503f */
[----:B01----:R-:W-:Y:S01]  /*1af0*/  IMAD.U32 R0, RZ, RZ, UR42 ;  /* 0x0000002aff007e24 */ /* 0x003fe2000f8e00ff */
[----:B------:R-:W-:Y:S01]  /*1b00*/  UMOV UR5, 0x40000040 ;  /* 0x4000004000057882 */ /* 0x000fe20000000000 */
[----:B------:R-:W-:-:S02]  /*1b10*/  UMOV UR7, 0x40000040 ;  /* 0x4000004000077882 */ /* 0x000fc40000000000 */
[----:B------:R-:W-:Y:S01]  /*1b20*/  UMOV UR4, UR8 ;  /* 0x0000000800047c82 */ /* 0x000fe20008000000 */
[----:B------:R-:W-:Y:S01]  /*1b30*/  ISETP.GE.AND P1, PT, R0, 0x1, PT ;  /* 0x000000010000780c */ /* 0x000fe20003f26270 */
[----:B------:R-:W-:Y:S02]  /*1b40*/  UMOV UR6, UR9 ;  /* 0x0000000900067c82 */ /* 0x000fe40008000000 */
[----:B------:R-:W-:Y:S01]  /*1b50*/  HGMMA.64x64x16.F32 R24, gdesc[UR4], RZ, !UPT, gsb0 ;  /* 0x00e00000041879f0 */ /* 0x000fe2000c0008ff */
[----:B------:R-:W-:Y:S02]  /*1b60*/  UIADD3 UR4, UR8, 0x2, URZ ;  /* 0x0000000208047890 */ /* 0x000fe4000fffe03f */
[----:B------:R-:W-:Y:S01]  /*1b70*/  UIADD3 UR6, UR9, 0x2, URZ ;  /* 0x0000000209067890 */ /* 0x000fe2000fffe03f */
[----:B------:R-:W-:Y:S01]  /*1b80*/  UMOV UR5, 0x40000040 ;  /* 0x4000004000057882 */ /* 0x000fe20000000000 */
[----:B------:R-:W-:Y:S01]  /*1b90*/  UMOV UR7, 0x40000040 ;  /* 0x4000004000077882 */ /* 0x000fe20000000000 */
[----:B------:R-:W-:-:S02]  /*1ba0*/  WARPGROUP.DEPBAR.LE gsb0, 0x0 ;  /* 0x00008000000079c5 */ /* 0x000fc40000010000 */
[----:B------:R-:W-:-:S06]  /*1bb0*/  WARPGROUP.ARRIVE ;  /* 0x00000000000079c5 */ /* 0x000fcc0000000000 */
[----:B------:R-:W-:Y:S01]  /*1bc0*/  HGMMA.64x64x16.F32 R24, gdesc[UR4], R24, gsb0 ;  /* 0x00e00000041879f0 */ /* 0x000fe20008000818 */
[----:B------:R-:W-:Y:S02]  /*1bd0*/  UIADD3 UR4, UR8, 0x4, URZ ;  /* 0x0000000408047890 */ /* 0x000fe4000fffe03f */
[----:B------:R-:W-:Y:S01]  /*1be0*/  UIADD3 UR6, UR9, 0x4, URZ ;  /* 0x0000000409067890 */ /* 0x000fe2000fffe03f */
[----:B------:R-:W-:Y:S01]  /*1bf0*/  UMOV UR5, 0x40000040 ;  /* 0x4000004000057882 */ /* 0x000fe20000000000 */
[----:B------:R-:W-:Y:S01]  /*1c00*/  UMOV UR7, 0x40000040 ;  /* 0x4000004000077882 */ /* 0x000fe20000000000 */
[----:B------:R-:W-:Y:S02]  /*1c10*/  WARPGROUP.DEPBAR.LE gsb0, 0x0 ;  /* 0x00008000000079c5 */ /* 0x000fe40000010000 */
        /* <DEDUP_REMOVED lines=36> */
[----:B------:R-:W-:Y:S03]  /*1e60*/  HGMMA.64x64x16.F32 R24, gdesc[UR4], R24, gsb0 ;  /* 0x00e00000041879f0 */ /* 0x000fe60008000818 */
[----:B------:R-:W-:Y:S02]  /*1e70*/  WARPGROUP.DEPBAR.LE gsb0, 0x0 ;  /* 0x00008000000079c5 */ /* 0x000fe40000010000 */
[----:B------:R-:W-:Y:S05]  /*1e80*/  @!P1 BRA `(.L_x_25) ;  /* 0x0000000400849947 */ /* 0x000fea0003800000 */
[----:B------:R-:W-:Y:S01]  /*1e90*/  UIADD3 UR8, UR38, 0x1, URZ ;  /* 0x0000000126087890 */ /* 0x000fe2000fffe03f */
[----:B------:R-:W-:Y:S02]  /*1ea0*/  IMAD.U32 R0, RZ, RZ, UR42 ;  /* 0x0000002aff007e24 */ /* 0x000fe4000f8e00ff */
[----:B------:R-:W-:Y:S01]  /*1eb0*/  IMAD.U32 R3, RZ, RZ, UR38 ;  /* 0x00000026ff037e24 */ /* 0x000fe2000f8e00ff */
[----:B------:R-:W-:-:S04]  /*1ec0*/  UISETP.NE.AND UP0, UPT, UR8, 0x7, UPT ;  /* 0x000000070800788c */ /* 0x000fc8000bf05270 */
[----:B------:R-:W-:Y:S02]  /*1ed0*/  USEL UR4, URZ, 0x1, UP0 ;  /* 0x000000013f047887 */ /* 0x000fe40008000000 */
[----:B------:R-:W-:Y:S02]  /*1ee0*/  USEL UR8, UR8, URZ, UP0 ;  /* 0x0000003f08087287 */ /* 0x000fe40008000000 */
[----:B------:R-:W-:-:S06]  /*1ef0*/  ULOP3.LUT UR4, UR39, UR4, URZ, 0x3c, !UPT ;  /* 0x0000000427047292 */ /* 0x000fcc000f8e3c3f */
[----:B------:R-:W-:-:S07]  /*1f00*/  IMAD.U32 R6, RZ, RZ, UR4 ;  /* 0x00000004ff067e24 */ /* 0x000fce000f8e00ff */
.L_x_32:
[----:B------:R-:W-:Y:S05]  /*1f10*/  @!P0 BRA `(.L_x_26) ;  /* 0x0000000000048947 */ /* 0x000fea0003800000 */
[----:B------:R-:W-:Y:S01]  /*1f20*/  BPT.TRAP 0x1 ;  /* 0x000000040000795c */ /* 0x000fe20000300000 */
.L_x_26:
[----:B------:R-:W-:Y:S01]  /*1f30*/  ULEA UR4, UR8, UR41, 0x3 ;  /* 0x0000002908047291 */ /* 0x000fe2000f8e183f */
[----:B------:R-:W-:-:S08]  /*1f40*/  SHF.L.U32 R4, R6, 0x1f, RZ ;  /* 0x0000001f06047819 */ /* 0x000fd000000006ff */
[----:B------:R0:W1:Y:S01]  /*1f50*/  SYNCS.PHASECHK.TRANS64.TRYWAIT P1, [UR4], R4 ;  /* 0x00000004ff0075a7 */ /* 0x0000620008020144 */
[----:B------:R-:W-:Y:S05]  /*1f60*/  @!P0 BRA `(.L_x_27) ;  /* 0x0000000000048947 */ /* 0x000fea0003800000 */
[----:B------:R-:W-:Y:S01]  /*1f70*/  BPT.TRAP 0x1 ;  /* 0x000000040000795c */ /* 0x000fe20000300000 */
.L_x_27:
[----:B-1----:R-:W-:Y:S05]  /*1f80*/  @P1 BRA `(.L_x_28) ;  /* 0x0000000000081947 */ /* 0x002fea0003800000 */
[----:B------:R-:W1:Y:S02]  /*1f90*/  SYNCS.PHASECHK.TRANS64.TRYWAIT P1, [UR4], R4 ;  /* 0x00000004ff0075a7 */ /* 0x000e640008020144 */
[----:B-1----:R-:W-:Y:S05]  /*1fa0*/  @!P1 BRA `(.L_x_29) ;  /* 0x0000004000fc9947 */ /* 0x002fea0003800000 */
.L_x_28:
[----:B------:R-:W-:Y:S01]  /*1fb0*/  ULEA UR9, UR8, UR45, 0xa ;  /* 0x0000002d08097291 */ /* 0x000fe2000f8e503f */
[----:B------:R-:W-:Y:S01]  /*1fc0*/  WARPGROUP.ARRIVE ;  /* 0x00000000000079c5 */ /* 0x000fe20000000000 */
[----:B------:R-:W-:Y:S01]  /*1fd0*/  ULEA UR10, UR8, UR46, 0xa ;  /* 0x0000002e080a7291 */ /* 0x000fe2000f8e503f */
[----:B------:R-:W-:Y:S01]  /*1fe0*/  UMOV UR5, 0x40000040 ;  /* 0x4000004000057882 */ /* 0x000fe20000000000 */
[----:B------:R-:W-:-:S03]  /*1ff0*/  UMOV UR7, 0x40000040 ;  /* 0x4000004000077882 */ /* 0x000fc60000000000 */
[----:B------:R-:W-:Y:S02]  /*2000*/  UMOV UR4, UR9 ;  /* 0x0000000900047c82 */ /* 0x000fe40008000000 */
[----:B------:R-:W-:Y:S02]  /*2010*/  UMOV UR6, UR10 ;  /* 0x0000000a00067c82 */ /* 0x000fe40008000000 */
[----:B------:R-:W-:Y:S01]  /*2020*/  HGMMA.64x64x16.F32 R24, gdesc[UR4], R24, gsb0 ;  /* 0x00e00000041879f0 */ /* 0x000fe20008000818 */
        /* <DEDUP_REMOVED lines=51> */
[----:B------:R-:W-:Y:S01]  /*2360*/  BPT.TRAP 0x1 ;  /* 0x000000040000795c */ /* 0x000fe20000300000 */
.L_x_30:
[----:B------:R-:W-:-:S13]  /*2370*/  ISETP.NE.AND P1, PT, R57, RZ, PT ;  /* 0x000000ff3900720c */ /* 0x000fda0003f25270 */
[----:B01----:R-:W-:-:S05]  /*2380*/  @P1 LEA R4, R3, UR41, 0x3 ;  /* 0x0000002903041c11 */ /* 0x003fca000f8e18ff */
[----:B------:R-:W-:-:S05]  /*2390*/  @P1 VIADD R5, R4, 0x38 ;  /* 0x0000003804051836 */ /* 0x000fca0000000000 */
[----:B------:R-:W-:-:S04]  /*23a0*/  @P1 PRMT R5, R56, 0x654, R5 ;  /* 0x0000065438051816 */ /* 0x000fc80000000005 */
[----:B------:R0:W-:Y:S01]  /*23b0*/  @P1 SYNCS.ARRIVE.TRANS64.RED.A1T0 RZ, [R5+URZ], RZ ;  /* 0x000000ff05ff19a7 */ /* 0x0001e2000810043f */
[----:B------:R-:W-:-:S13]  /*23c0*/  ISETP.GT.U32.AND P1, PT, R23, 0x1, PT ;  /* 0x000000011700780c */ /* 0x000fda0003f24070 */
[----:B0-----:R-:W-:Y:S05]  /*23d0*/  @P1 BRA `(.L_x_31) ;  /* 0x0000000000041947 */ /* 0x001fea0003800000 */
[----:B------:R-:W-:Y:S01]  /*23e0*/  BPT.TRAP 0x1 ;  /* 0x000000040000795c */ /* 0x000fe20000300000 */
.L_x_31:
[----:B------:R-:W-:Y:S01]  /*23f0*/  UIADD3 UR8, UR8, 0x1, URZ ;  /* 0x0000000108087890 */ /* 0x000fe2000fffe03f */
[C---:B------:R-:W-:Y:S01]  /*2400*/  ISETP.GT.AND P2, PT, R0.reuse, 0x1, PT ;  /* 0x000000010000780c */ /* 0x040fe20003f44270 */
[----:B------:R-:W-:Y:S02]  /*2410*/  VIADD R3, R3, 0x1 ;  /* 0x0000000103037836 */ /* 0x000fe40000000000 */
[----:B------:R-:W-:Y:S01]  /*2420*/  UISETP.NE.AND UP0, UPT, UR8, 0x7, UPT ;  /* 0x000000070800788c */ /* 0x000fe2000bf05270 */
[----:B------:R-:W-:Y:S02]  /*2430*/  VIADD R0, R0, 0xffffffff ;  /* 0xffffffff00007836 */ /* 0x000fe40000000000 */
[C---:B------:R-:W-:Y:S01]  /*2440*/  ISETP.NE.AND P1, PT, R3.reuse, 0x7, PT ;  /* 0x000000070300780c */ /* 0x040fe20003f25270 */
[----:B------:R-:W-:Y:S02]  /*2450*/  USEL UR4, URZ, 0x1, UP0 ;  /* 0x000000013f047887 */ /* 0x000fe40008000000 */
[----:B------:R-:W-:Y:S01]  /*2460*/  USEL UR8, UR8, URZ, UP0 ;  /* 0x0000003f08087287 */ /* 0x000fe20008000000 */
[----:B------:R-:W-:-:S03]  /*2470*/  SEL R3, R3, RZ, P1 ;  /* 0x000000ff03037207 */ /* 0x000fc60000800000 */
[----:B------:R-:W-:Y:S01]  /*2480*/  LOP3.LUT R6, R6, UR4, RZ, 0x3c, !PT ;  /* 0x0000000406067c12 */ /* 0x000fe2000f8e3cff */
[----:B------:R-:W-:Y:S07]  /*2490*/  @P2 BRA `(.L_x_32) ;  /* 0xfffffff8009c2947 */ /* 0x000fee000383ffff */
.L_x_25:
[----:B------:R-:W0:Y:S01]  /*24a0*/  LDC R0, c[0x0][0x28c] ;  /* 0x0000a300ff007b82 */ /* 0x000e220000000800 */
[----:B------:R-:W-:-:S04]  /*24b0*/  IMAD.U32 R3, RZ, RZ, UR49 ;  /* 0x00000031ff037e24 */ /* 0x000fc8000f8e00ff */
[----:B------:R1:W-:Y:S01]  /*24c0*/  SYNCS.ARRIVE.TRANS64.A1T0 RZ, [R3+UR48], RZ ;  /* 0x000000ff03ff79a7 */ /* 0x0003e20008100030 */
[----:B0-----:R-:W-:-:S13]  /*24d0*/  ISETP.GE.AND P1, PT, R0, 0x1, PT ;  /* 0x000000010000780c */ /* 0x001fda0003f26270 */
[----:B-1----:R-:W-:Y:S05]  /*24e0*/  @!P1 BRA `(.L_x_33) ;  /* 0x0000000000509947 */ /* 0x002fea0003800000 */
[----:B------:R-:W-:Y:S05]  /*24f0*/  @!P0 BRA `(.L_x_34) ;  /* 0x0000000000048947 */ /* 0x000fea0003800000 */
[----:B------:R-:W-:Y:S01]  /*2500*/  BPT.TRAP 0x1 ;  /* 0x000000040000795c */ /* 0x000fe20000300000 */
.L_x_34:
[----:B------:R-:W-:Y:S01]  /*2510*/  ISETP.NE.AND P0, PT, R57, RZ, PT ;  /* 0x000000ff3900720c */ /* 0x000fe20003f05270 */
[----:B------:R-:W-:Y:S01]  /*2520*/  BSSY B0, `(.L_x_35) ;  /* 0x000000e000007945 */ /* 0x000fe20003800000 */
[----:B------:R-:W-:-:S11]  /*2530*/  ISETP.GT.U32.AND P1, PT, R23, 0x1, PT ;  /* 0x000000011700780c */ /* 0x000fd60003f24070 */
[----:B------:R-:W-:Y:S05]  /*2540*/  @!P0 BRA `(.L_x_36) ;  /* 0x00000000002c8947 */ /* 0x000fea0003800000 */
[----:B------:R-:W-:-:S04]  /*2550*/  UIADD3 UR6, UR38, UR42, URZ ;  /* 0x0000002a26067290 */ /* 0x000fc8000fffe03f */
[----:B------:R-:W-:-:S04]  /*2560*/  UIMAD.WIDE.U32 UR4, UR6, 0x24924925, URZ ;  /* 0x24924925060478a5 */ /* 0x000fc8000f8e003f */
[----:B------:R-:W-:-:S04]  /*2570*/  UIADD3 UR4, UR6, -UR5, URZ ;  /* 0x8000000506047290 */ /* 0x000fc8000fffe03f */
[----:B------:R-:W-:-:S04]  /*2580*/  ULEA.HI UR4, UR4, UR5, URZ, 0x1f ;  /* 0x0000000504047291 */ /* 0x000fc8000f8ff83f */
[----:B------:R-:W-:-:S04]  /*2590*/  USHF.R.U32.HI UR4, URZ, 0x2, UR4 ;  /* 0x000000023f047899 */ /* 0x000fc80008011604 */
[----:B------:R-:W-:-:S04]  /*25a0*/  UIMAD UR4, UR4, -0x7, UR6 ;  /* 0xfffffff9040478a4 */ /* 0x000fc8000f8e0206 */
[----:B------:R-:W-:-:S04]  /*25b0*/  ULEA UR4, UR4, UR41, 0x3 ;  /* 0x0000002904047291 */ /* 0x000fc8000f8e183f */
[----:B------:R-:W-:-:S06]  /*25c0*/  UIADD3 UR4, UR4, 0x38, URZ ;  /* 0x0000003804047890 */ /* 0x000fcc000fffe03f */
[----:B------:R-:W-:-:S05]  /*25d0*/  IMAD.U32 R3, RZ, RZ, UR4 ;  /* 0x00000004ff037e24 */ /* 0x000fca000f8e00ff */
[----:B------:R-:W-:-:S04]  /*25e0*/  PRMT R0, R56, 0x654, R3 ;  /* 0x0000065438007816 */ /* 0x000fc80000000003 */
[----:B------:R0:W-:Y:S03]  /*25f0*/  SYNCS.ARRIVE.TRANS64.RED.A1T0 RZ, [R0+URZ], RZ ;  /* 0x000000ff00ff79a7 */ /* 0x0001e6000810043f */
.L_x_36:
[----:B------:R-:W-:Y:S05]  /*2600*/  BSYNC B0 ;  /* 0x0000000000007941 */ /* 0x000fea0003800000 */
.L_x_35:
[----:B------:R-:W-:Y:S05]  /*2610*/  @P1 BRA `(.L_x_33) ;  /* 0x0000000000041947 */ /* 0x000fea0003800000 */
[----:B------:R-:W-:Y:S01]  /*2620*/  BPT.TRAP 0x1 ;  /* 0x000000040000795c */ /* 0x000fe20000300000 */
.L_x_33:
[----:B0-----:R-:W-:Y:S01]  /*2630*/  SHF.L.U32 R0, R75, 0x1f, RZ ;  /* 0x0000001f4b007819 */ /* 0x001fe200000006ff */
[----:B------:R-:W-:Y:S01]  /*2640*/  UISETP.GE.U32.AND UP1, UPT, UR47, 0x7, UPT ;  /* 0x000000072f00788c */ /* 0x000fe2000bf26070 */
[----:B------:R-:W-:Y:S01]  /*2650*/  SHF.R.S32.HI R9, RZ, 0x1f, R19 ;  /* 0x0000001fff097819 */ /* 0x000fe20000011413 */
[----:B------:R-:W-:Y:S01]  /*2660*/  UIADD3 UR38, UR38, UR47, URZ ;  /* 0x0000002f26267290 */ /* 0x000fe2000fffe03f */
[----:B------:R-:W0:Y:S03]  /*2670*/  SYNCS.PHASECHK.TRANS64.TRYWAIT P0, [UR43+0x8], R0 ;  /* 0x00000800ff0075a7 */ /* 0x000e26000800016b */
[----:B------:R-:W-:-:S04]  /*2680*/  UISETP.GT.U32.AND UP0, UPT, UR38, 0x6, UPT ;  /* 0x000000062600788c */ /* 0x000fc8000bf04070 */
[----:B------:R-:W-:Y:S02]  /*2690*/  UISETP.LT.U32.AND UP0, UPT, UR47, 0x7, UP0 ;  /* 0x000000072f00788c */ /* 0x000fe40008701070 */
[----:B------:R-:W-:Y:S02]  /*26a0*/  @UP1 UIMAD.WIDE.U32 UR4, UR38, 0x24924925, URZ ;  /* 0x24924925260418a5 */ /* 0x000fe4000f8e003f */
[----:B------:R-:W-:Y:S02]  /*26b0*/  USEL UR6, URZ, 0x1, !UP0 ;  /* 0x000000013f067887 */ /* 0x000fe4000c000000 */
[----:B------:R-:W-:Y:S02]  /*26c0*/  @UP1 UIADD3 UR4, UR38, -UR5, URZ ;  /* 0x8000000526041290 */ /* 0x000fe4000fffe03f */
[----:B------:R-:W-:Y:S02]  /*26d0*/  ULOP3.LUT UR39, UR39, UR6, URZ, 0x3c, !UPT ;  /* 0x0000000627277292 */ /* 0x000fe4000f8e3c3f */
[----:B------:R-:W-:-:S04]  /*26e0*/  @UP1 ULEA.HI UR4, UR4, UR5, URZ, 0x1f ;  /* 0x0000000504041291 */ /* 0x000fc8000f8ff83f */
[----:B------:R-:W-:-:S04]  /*26f0*/  @UP1 USHF.R.U32.HI UR4, URZ, 0x2, UR4 ;  /* 0x000000023f041899 */ /* 0x000fc80008011604 */
[----:B------:R-:W-:Y:S01]  /*2700*/  @UP1 ULOP3.LUT UR39, UR39, 0x1, UR4, 0x78, !UPT ;  /* 0x0000000127271892 */ /* 0x000fe2000f8e7804 */
[----:B0-----:R-:W-:Y:S11]  /*2710*/  @!P0 BRA `(.L_x_37) ;  /* 0x0000003c00388947 */ /* 0x001ff60003800000 */
.L_x_130:
[----:B------:R-:W-:Y:S01]  /*2720*/  ULDC.64 UR4, c[0x0][0x5d0] ;  /* 0x0001740000047ab9 */ /* 0x000fe20000000a00 */
[----:B------:R-:W-:Y:S01]  /*2730*/  ULDC UR6, c[0x0][0x284] ;  /* 0x0000a10000067ab9 */ /* 0x000fe20000000800 */
[----:B0-----:R-:W-:Y:S02]  /*2740*/  IMAD R0, R9, UR4, RZ ;  /* 0x0000000409007c24 */ /* 0x001fe4000f8e02ff */
[----:B------:R-:W-:Y:S02]  /*2750*/  IMAD.SHL.U32 R12, R18, 0x40, RZ ;  /* 0x00000040120c7824 */ /* 0x000fe400078e00ff */
[C---:B------:R-:W-:Y:S02]  /*2760*/  IMAD R3, R19.reuse, UR5, R0 ;  /* 0x0000000513037c24 */ /* 0x040fe4000f8e0200 */
[----:B------:R-:W-:Y:S01]  /*2770*/  IMAD.SHL.U32 R0, R22, 0x40, RZ ;  /* 0x0000004016007824 */ /* 0x000fe200078e00ff */
[----:B------:R-:W-:Y:S01]  /*2780*/  SHF.R.S32.HI R13, RZ, 0x1f, R12 ;  /* 0x0000001fff0d7819 */ /* 0x000fe2000001140c */
[----:B------:R-:W-:Y:S01]  /*2790*/  IMAD.WIDE.U32 R4, R19, UR4, R62 ;  /* 0x0000000413047c25 */ /* 0x000fe2000f8e003e */
[----:B------:R-:W-:-:S02]  /*27a0*/  ULDC.64 UR4, c[0x0][0x5c8] ;  /* 0x0001720000047ab9 */ /* 0x000fc40000000a00 */
[----:B------:R-:W-:Y:S01]  /*27b0*/  ISETP.GE.AND P0, PT, R0, UR6, PT ;  /* 0x0000000600007c0c */ /* 0x000fe2000bf06270 */
[----:B------:R-:W-:Y:S01]  /*27c0*/  ULDC UR6, c[0x0][0x288] ;  /* 0x0000a20000067ab9 */ /* 0x000fe20000000800 */
[----:B------:R-:W-:Y:S01]  /*27d0*/  IADD3 R4, P1, R12, R4, RZ ;  /* 0x000000040c047210 */ /* 0x000fe20007f3e0ff */
[----:B------:R-:W-:Y:S01]  /*27e0*/  IMAD.WIDE R20, R22, 0x40, R60 ;  /* 0x0000004016147825 */ /* 0x000fe200078e023c */
[----:B------:R-:W-:Y:S02]  /*27f0*/  ISETP.GE.OR P0, PT, R12, UR6, P0 ;  /* 0x000000060c007c0c */ /* 0x000fe40008706670 */
[----:B------:R-:W-:Y:S01]  /*2800*/  IADD3.X R5, R13, R5, R3, P1, !PT ;  /* 0x000000050d057210 */ /* 0x000fe20000ffe403 */
[----:B------:R-:W-:-:S04]  /*2810*/  IMAD R7, R21, UR4, RZ ;  /* 0x0000000415077c24 */ /* 0x000fc8000f8e02ff */
[C---:B------:R-:W-:Y:S02]  /*2820*/  IMAD R7, R20.reuse, UR5, R7 ;  /* 0x0000000514077c24 */ /* 0x040fe4000f8e0207 */
[----:B------:R-:W-:-:S04]  /*2830*/  IMAD.WIDE.U32 R72, R20, UR4, R4 ;  /* 0x0000000414487c25 */ /* 0x000fc8000f8e0004 */
[----:B------:R-:W-:Y:S05]  /*2840*/  @P0 BRA `(.L_x_38) ;  /* 0x0000002000580947 */ /* 0x000fea0003800000 */
[----:B-----5:R-:W-:Y:S01]  /*2850*/  FSETP.NEU.AND P0, PT, R59, RZ, PT ;  /* 0x000000ff3b00720b */ /* 0x020fe20003f0d000 */
[----:B------:R-:W-:Y:S01]  /*2860*/  IMAD.IADD R18, R67, 0x1, -R12 ;  /* 0x0000000143127824 */ /* 0x000fe200078e0a0c */
[----:B------:R-:W-:Y:S01]  /*2870*/  BSSY B0, `(.L_x_38) ;  /* 0x0000213000007945 */ /* 0x000fe20003800000 */
[----:B------:R-:W-:Y:S02]  /*2880*/  IMAD.IADD R0, R71, 0x1, -R0 ;  /* 0x0000000147007824 */ /* 0x000fe400078e0a00 */
[----:B------:R-:W-:Y:S01]  /*2890*/  IMAD.IADD R7, R73, 0x1, R7 ;  /* 0x0000000149077824 */ /* 0x000fe200078e0207 */
[----:B------:R-:W-:-:S04]  /*28a0*/  ISETP.GT.AND P2, PT, R18, RZ, PT ;  /* 0x000000ff1200720c */ /* 0x000fc80003f44270 */
[----:B------:R-:W-:-:S03]  /*28b0*/  ISETP.GT.AND P1, PT, R0, RZ, P2 ;  /* 0x000000ff0000720c */ /* 0x000fc60001724270 */
[----:B------:R-:W-:Y:S10]  /*28c0*/  @!P0 BRA `(.L_x_39) ;  /* 0x0000001400dc8947 */ /* 0x000ff40003800000 */
[----:B------:R-:W0:Y:S01]  /*28d0*/  LDC.64 R76, c[0x0][0x5b8] ;  /* 0x00016e00ff4c7b82 */ /* 0x000e220000000a00 */
[----:B------:R-:W-:-:S07]  /*28e0*/  ULDC.64 UR4, c[0x0][0x5c0] ;  /* 0x0001700000047ab9 */ /* 0x000fce0000000a00 */
[----:B------:R-:W1:Y:S08]  /*28f0*/  LDC.64 R78, c[0x0][0x5b0] ;  /* 0x00016c00ff4e7b82 */ /* 0x000e700000000a00 */
[----:B------:R-:W2:Y:S01]  /*2900*/  LDC.64 R80, c[0x0][0x5a8] ;  /* 0x00016a00ff507b82 */ /* 0x000ea20000000a00 */
[-C--:B0-----:R-:W-:Y:S02]  /*2910*/  IMAD R6, R9, R76.reuse, RZ ;  /* 0x0000004c09067224 */ /* 0x081fe400078e02ff */
[----:B------:R-:W-:-:S04]  /*2920*/  IMAD.WIDE.U32 R4, R19, R76, R62 ;  /* 0x0000004c13047225 */ /* 0x000fc800078e003e */
[----:B------:R-:W-:Y:S01]  /*2930*/  IMAD R73, R19, R77, R6 ;  /* 0x0000004d13497224 */ /* 0x000fe200078e0206 */
[----:B------:R-:W-:Y:S01]  /*2940*/  IADD3 R8, P0, R12, R4, RZ ;  /* 0x000000040c087210 */ /* 0x000fe20007f1e0ff */
[----:B-1----:R-:W-:-:S03]  /*2950*/  IMAD R3, R21, R78, RZ ;  /* 0x0000004e15037224 */ /* 0x002fc600078e02ff */
[----:B------:R-:W-:Y:S01]  /*2960*/  IADD3.X R9, R13, R5, R73, P0, !PT ;  /* 0x000000050d097210 */ /* 0x000fe200007fe449 */
[C---:B------:R-:W-:Y:S02]  /*2970*/  IMAD R77, R20.reuse, R79, R3 ;  /* 0x0000004f144d7224 */ /* 0x040fe400078e0203 */
[----:B------:R-:W-:-:S04]  /*2980*/  IMAD.WIDE.U32 R4, R20, R78, R8 ;  /* 0x0000004e14047225 */ /* 0x000fc800078e0008 */
[----:B------:R-:W-:Y:S01]  /*2990*/  IMAD.IADD R3, R5, 0x1, R77 ;  /* 0x0000000105037824 */ /* 0x000fe200078e024d */
[----:B--2---:R-:W-:-:S04]  /*29a0*/  LEA R10, P0, R4, R80, 0x1 ;  /* 0x00000050040a7211 */ /* 0x004fc800078008ff */
[----:B------:R-:W-:-:S05]  /*29b0*/  LEA.HI.X R11, R4, R81, R3, 0x1, P0 ;  /* 0x00000051040b7211 */ /* 0x000fca00000f0c03 */
[----:B------:R-:W2:Y:S01]  /*29c0*/  @P1 LDG.E.LTC128B.U16 R3, desc[UR36][R10.64] ;  /* 0x000000240a031981 */ /* 0x000ea2000c1e1520 */
[----:B------:R-:W-:Y:S01]  /*29d0*/  IMAD.WIDE.U32 R4, R20, R78, R12 ;  /* 0x0000004e14047225 */ /* 0x000fe200078e000c */
[----:B------:R-:W-:Y:S02]  /*29e0*/  BSSY B1, `(.L_x_40) ;  /* 0x0000015000017945 */ /* 0x000fe40003800000 */
[----:B------:R-:W-:-:S04]  /*29f0*/  IADD3 R14, P0, R62, R4, RZ ;  /* 0x000000043e0e7210 */ /* 0x000fc80007f1e0ff */
[----:B------:R-:W-:Y:S02]  /*2a00*/  IADD3.X R15, R63, R77, R5, P0, !PT ;  /* 0x0000004d3f0f7210 */ /* 0x000fe400007fe405 */
[----:B------:R-:W-:Y:S01]  /*2a10*/  LEA R6, P0, R72, UR4, 0x1 ;  /* 0x0000000448067c11 */ /* 0x000fe2000f8008ff */
[----:B------:R-:W-:-:S03]  /*2a20*/  IMAD.WIDE.U32 R14, R19, R76, R14 ;  /* 0x0000004c130e7225 */ /* 0x000fc600078e000e */
[----:B------:R-:W-:Y:S02]  /*2a30*/  LEA.HI.X R7, R72, UR5, R7, 0x1, P0 ;  /* 0x0000000548077c11 */ /* 0x000fe400080f0c07 */
[----:B------:R-:W-:-:S04]  /*2a40*/  ISETP.GT.AND P0, PT, R18, 0x1, PT ;  /* 0x000000011200780c */ /* 0x000fc80003f04270 */
[----:B------:R-:W-:Y:S01]  /*2a50*/  ISETP.GT.AND P3, PT, R0, RZ, P0 ;  /* 0x000000ff0000720c */ /* 0x000fe20000764270 */
[----:B--2---:R-:W-:-:S05]  /*2a60*/  HADD2.F32 R4, -RZ, R3.H0_H0 ;  /* 0x20000003ff047230 */ /* 0x004fca0000004100 */
[----:B------:R-:W-:Y:S01]  /*2a70*/  FMUL R5, R4, R59 ;  /* 0x0000003b04057220 */ /* 0x000fe20000400000 */
[----:B------:R-:W-:-:S03]  /*2a80*/  LEA R4, P4, R14, R80, 0x1 ;  /* 0x000000500e047211 */ /* 0x000fc600078808ff */
[----:B------:R-:W-:-:S05]  /*2a90*/  FFMA R5, R24, R58, R5 ;  /* 0x0000003a18057223 */ /* 0x000fca0000000005 */
[----:B------:R-:W-:Y:S01]  /*2aa0*/  F2FP.F16.F32.PACK_AB R10, RZ, R5 ;  /* 0x00000005ff0a723e */ /* 0x000fe200000000ff */
[----:B------:R-:W-:-:S03]  /*2ab0*/  IMAD.IADD R5, R73, 0x1, R15 ;  /* 0x0000000149057824 */ /* 0x000fc600078e020f */
[----:B------:R-:W-:Y:S01]  /*2ac0*/  PRMT R11, R10, 0x7610, R11 ;  /* 0x000076100a0b7816 */ /* 0x000fe2000000000b */
[----:B------:R-:W-:Y:S01]  /*2ad0*/  IMAD.SHL.U32 R10, R78, 0x8, RZ ;  /* 0x000000084e0a7824 */ /* 0x000fe200078e00ff */
[----:B------:R-:W-:-:S03]  /*2ae0*/  LEA.HI.X R5, R14, R81, R5, 0x1, P4 ;  /* 0x000000510e057211 */ /* 0x000fc600020f0c05 */
[----:B------:R0:W-:Y:S02]  /*2af0*/  @P1 STG.E.U16 desc[UR36][R6.64], R11 ;  /* 0x0000000b06001986 */ /* 0x0001e4000c101524 */
[----:B0-----:R-:W-:Y:S01]  /*2b00*/  SHF.L.U64.HI R11, R78, 0x3, R79 ;  /* 0x000000034e0b7819 */ /* 0x001fe2000001024f */
[----:B------:R-:W-:Y:S06]  /*2b10*/  @!P3 BRA `(.L_x_41) ;  /* 0x000000000004b947 */ /* 0x000fec0003800000 */
[----:B------:R0:W5:Y:S02]  /*2b20*/  LDG.E.LTC128B.U16 R3, desc[UR36][R4.64+0x2] ;  /* 0x0000022404037981 */ /* 0x000164000c1e1520 */
.L_x_41:
[----:B------:R-:W-:Y:S05]  /*2b30*/  BSYNC B1 ;  /* 0x0000000000017941 */ /* 0x000fea0003800000 */
.L_x_40:
[----:B-----5:R-:W-:Y:S01]  /*2b40*/  HADD2.F32 R14, -RZ, R3.H0_H0 ;  /* 0x20000003ff0e7230 */ /* 0x020fe20000004100 */
[----:B------:R-:W-:Y:S01]  /*2b50*/  ISETP.GT.AND P2, PT, R0, 0x8, P2 ;  /* 0x000000080000780c */ /* 0x000fe20001744270 */
[----:B------:R-:W-:Y:S01]  /*2b60*/  IMAD.WIDE.U32 R10, R20, R78, R10 ;  /* 0x0000004e140a7225 */ /* 0x000fe200078e000a */
[----:B------:R-:W-:-:S03]  /*2b70*/  PRMT R20, R3, 0x7610, R20 ;  /* 0x0000761003147816 */ /* 0x000fc60000000014 */
[----:B------:R-:W-:Y:S01]  /*2b80*/  FMUL R14, R14, R59 ;  /* 0x0000003b0e0e7220 */ /* 0x000fe20000400000 */
[----:B------:R-:W-:Y:S01]  /*2b90*/  IMAD.IADD R77, R77, 0x1, R11 ;  /* 0x000000014d4d7824 */ /* 0x000fe200078e020b */
[----:B------:R-:W-:Y:S02]  /*2ba0*/  IADD3 R8, P1, R8, R10, RZ ;  /* 0x0000000a08087210 */ /* 0x000fe40007f3e0ff */
[----:B------:R-:W-:-:S03]  /*2bb0*/  FFMA R25, R25, R58, R14 ;  /* 0x0000003a19197223 */ /* 0x000fc6000000000e */
[----:B------:R-:W-:Y:S01]  /*2bc0*/  IMAD.X R9, R77, 0x1, R9, P1 ;  /* 0x000000014d097824 */ /* 0x000fe200008e0609 */
[C---:B------:R-:W-:Y:S02]  /*2bd0*/  LEA R14, P1, R8.reuse, R80, 0x1 ;  /* 0x00000050080e7211 */ /* 0x040fe400078208ff */
[----:B------:R-:W-:Y:S02]  /*2be0*/  F2FP.F16.F32.PACK_AB R25, RZ, R25 ;  /* 0x00000019ff19723e */ /* 0x000fe400000000ff */
[----:B------:R-:W-:-:S03]  /*2bf0*/  LEA.HI.X R15, R8, R81, R9, 0x1, P1 ;  /* 0x00000051080f7211 */ /* 0x000fc600008f0c09 */
[----:B------:R1:W-:Y:S04]  /*2c00*/  @P3 STG.E.U16 desc[UR36][R6.64+0x2], R25 ;  /* 0x0000021906003986 */ /* 0x0003e8000c101524 */
[----:B------:R-:W2:Y:S01]  /*2c10*/  @P2 LDG.E.LTC128B.U16 R20, desc[UR36][R14.64] ;  /* 0x000000240e142981 */ /* 0x000ea2000c1e1520 */
[----:B------:R-:W-:Y:S01]  /*2c20*/  IADD3 R12, P1, P3, R62, R10, R12 ;  /* 0x0000000a3e0c7210 */ /* 0x000fe20007b3e00c */
[----:B------:R-:W-:Y:S01]  /*2c30*/  BSSY B1, `(.L_x_42) ;  /* 0x0000011000017945 */ /* 0x000fe20003800000 */
[C---:B------:R-:W-:Y:S02]  /*2c40*/  SHF.L.U64.HI R11, R64.reuse, 0x1, R65 ;  /* 0x00000001400b7819 */ /* 0x040fe40000010241 */
[----:B------:R-:W-:Y:S02]  /*2c50*/  IADD3.X R13, R63, R77, R13, P1, P3 ;  /* 0x0000004d3f0d7210 */ /* 0x000fe40000fe640d */
[----:B------:R-:W-:-:S02]  /*2c60*/  LEA R10, P1, R64, R6, 0x1 ;  /* 0x00000006400a7211 */ /* 0x000fc400078208ff */
[----:B------:R-:W-:Y:S01]  /*2c70*/  ISETP.GT.AND P0, PT, R0, 0x8, P0 ;  /* 0x000000080000780c */ /* 0x000fe20000704270 */
[----:B------:R-:W-:-:S04]  /*2c80*/  IMAD.WIDE.U32 R12, R19, R76, R12 ;  /* 0x0000004c130c7225 */ /* 0x000fc800078e000c */
[----:B------:R-:W-:Y:S02]  /*2c90*/  IMAD.X R11, R11, 0x1, R7, P1 ;  /* 0x000000010b0b7824 */ /* 0x000fe400008e0607 */
[----:B------:R-:W-:Y:S02]  /*2ca0*/  IMAD.IADD R9, R73, 0x1, R13 ;  /* 0x0000000149097824 */ /* 0x000fe400078e020d */
[----:B--2---:R-:W-:-:S05]  /*2cb0*/  HADD2.F32 R8, -RZ, R20.H0_H0 ;  /* 0x20000014ff087230 */ /* 0x004fca0000004100 */
[----:B------:R-:W-:Y:S01]  /*2cc0*/  FMUL R3, R8, R59 ;  /* 0x0000003b08037220 */ /* 0x000fe20000400000 */
[----:B------:R-:W-:-:S03]  /*2cd0*/  LEA R8, P3, R12, R80, 0x1 ;  /* 0x000000500c087211 */ /* 0x000fc600078608ff */
[----:B------:R-:W-:Y:S01]  /*2ce0*/  FFMA R3, R26, R58, R3 ;  /* 0x0000003a1a037223 */ /* 0x000fe20000000003 */
[----:B------:R-:W-:-:S04]  /*2cf0*/  LEA.HI.X R9, R12, R81, R9, 0x1, P3 ;  /* 0x000000510c097211 */ /* 0x000fc800018f0c09 */
[----:B------:R-:W-:-:S05]  /*2d00*/  F2FP.F16.F32.PACK_AB R3, RZ, R3 ;  /* 0x00000003ff03723e */ /* 0x000fca00000000ff */
[----:B------:R1:W-:Y:S01]  /*2d10*/  @P2 STG.E.U16 desc[UR36][R10.64], R3 ;  /* 0x000000030a002986 */ /* 0x0003e2000c101524 */
[----:B------:R-:W-:Y:S05]  /*2d20*/  @!P0 BRA `(.L_x_43) ;  /* 0x0000000000048947 */ /* 0x000fea0003800000 */
[----:B------:R2:W5:Y:S02]  /*2d30*/  LDG.E.LTC128B.U16 R20, desc[UR36][R8.64+0x2] ;  /* 0x0000022408147981 */ /* 0x000564000c1e1520 */
.L_x_43:
[----:B------:R-:W-:Y:S05]  /*2d40*/  BSYNC B1 ;  /* 0x0000000000017941 */ /* 0x000fea0003800000 */
.L_x_42:
[----:B-----5:R-:W-:Y:S01]  /*2d50*/  HADD2.F32 R12, -RZ, R20.H0_H0 ;  /* 0x20000014ff0c7230 */ /* 0x020fe20000004100 */
[----:B------:R-:W-:Y:S01]  /*2d60*/  ISETP.GT.AND P1, PT, R18, 0x8, PT ;  /* 0x000000081200780c */ /* 0x000fe20003f24270 */
[----:B------:R-:W-:Y:S03]  /*2d70*/  BSSY B1, `(.L_x_44) ;  /* 0x0000008000017945 */ /* 0x000fe60003800000 */
[----:B------:R-:W-:Y:S01]  /*2d80*/  FMUL R12, R12, R59 ;  /* 0x0000003b0c0c7220 */ /* 0x000fe20000400000 */
[----:B------:R-:W-:-:S03]  /*2d90*/  ISETP.GT.AND P2, PT, R0, RZ, P1 ;  /* 0x000000ff0000720c */ /* 0x000fc60000f44270 */
[----:B------:R-:W-:-:S05]  /*2da0*/  FFMA R12, R27, R58, R12 ;  /* 0x0000003a1b0c7223 */ /* 0x000fca000000000c */
[----:B------:R-:W-:-:S05]  /*2db0*/  F2FP.F16.F32.PACK_AB R12, RZ, R12 ;  /* 0x0000000cff0c723e */ /* 0x000fca00000000ff */
[----:B------:R3:W-:Y:S01]  /*2dc0*/  @P0 STG.E.U16 desc[UR36][R10.64+0x2], R12 ;  /* 0x0000020c0a000986 */ /* 0x0007e2000c101524 */
[----:B------:R-:W-:Y:S05]  /*2dd0*/  @!P2 BRA `(.L_x_45) ;  /* 0x000000000004a947 */ /* 0x000fea0003800000 */
[----:B------:R4:W5:Y:S02]  /*2de0*/  LDG.E.LTC128B.U16 R20, desc[UR36][R4.64+0x10] ;  /* 0x0000102404147981 */ /* 0x000964000c1e1520 */
.L_x_45:
[----:B------:R-:W-:Y:S05]  /*2df0*/  BSYNC B1 ;  /* 0x0000000000017941 */ /* 0x000fea0003800000 */
.L_x_44:
[----:B---3-5:R-:W-:Y:S01]  /*2e00*/  HADD2.F32 R12, -RZ, R20.H0_H0 ;  /* 0x20000014ff0c7230 */ /* 0x028fe20000004100 */
[----:B------:R-:W-:Y:S01]  /*2e10*/  ISETP.GT.AND P0, PT, R18, 0x9, PT ;  /* 0x000000091200780c */ /* 0x000fe20003f04270 */
[----:B------:R-:W-:Y:S03]  /*2e20*/  BSSY B1, `(.L_x_46) ;  /* 0x0000008000017945 */ /* 0x000fe60003800000 */
[----:B-1----:R-:W-:Y:S01]  /*2e30*/  FMUL R3, R12, R59 ;  /* 0x0000003b0c037220 */ /* 0x002fe20000400000 */
[----:B------:R-:W-:-:S03]  /*2e40*/  ISETP.GT.AND P3, PT, R0, RZ, P0 ;  /* 0x000000ff0000720c */ /* 0x000fc60000764270 */
[----:B------:R-:W-:-:S05]  /*2e50*/  FFMA R3, R28, R58, R3 ;  /* 0x0000003a1c037223 */ /* 0x000fca0000000003 */
[----:B------:R-:W-:-:S05]  /*2e60*/  F2FP.F16.F32.PACK_AB R3, RZ, R3 ;  /* 0x00000003ff03723e */ /* 0x000fca00000000ff */
[----:B------:R1:W-:Y:S01]  /*2e70*/  @P2 STG.E.U16 desc[UR36][R6.64+0x10], R3 ;  /* 0x0000100306002986 */ /* 0x0003e2000c101524 */
[----:B------:R-:W-:Y:S05]  /*2e80*/  @!P3 BRA `(.L_x_47) ;  /* 0x000000000004b947 */ /* 0x000fea0003800000 */
[----:B------:R3:W5:Y:S02]  /*2e90*/  LDG.E.LTC128B.U16 R20, desc[UR36][R4.64+0x12] ;  /* 0x0000122404147981 */ /* 0x000764000c1e1520 */
.L_x_47:
[----:B------:R-:W-:Y:S05]  /*2ea0*/  BSYNC B1 ;  /* 0x0000000000017941 */ /* 0x000fea0003800000 */
.L_x_46:
[----:B-----5:R-:W-:Y:S01]  /*2eb0*/  HADD2.F32 R12, -RZ, R20.H0_H0 ;  /* 0x20000014ff0c7230 */ /* 0x020fe20000004100 */
[----:B------:R-:W-:Y:S01]  /*2ec0*/  ISETP.GT.AND P1, PT, R0, 0x8, P1 ;  /* 0x000000080000780c */ /* 0x000fe20000f24270 */
[----:B------:R-:W-:Y:S03]  /*2ed0*/  BSSY B1, `(.L_x_48) ;  /* 0x0000007000017945 */ /* 0x000fe60003800000 */
[----:B------:R-:W-:-:S04]  /*2ee0*/  FMUL R12, R12, R59 ;  /* 0x0000003b0c0c7220 */ /* 0x000fc80000400000 */
[----:B------:R-:W-:-:S05]  /*2ef0*/  FFMA R12, R29, R58, R12 ;  /* 0x0000003a1d0c7223 */ /* 0x000fca000000000c */
[----:B------:R-:W-:-:S05]  /*2f00*/  F2FP.F16.F32.PACK_AB R12, RZ, R12 ;  /* 0x0000000cff0c723e */ /* 0x000fca00000000ff */
[----:B------:R0:W-:Y:S01]  /*2f10*/  @P3 STG.E.U16 desc[UR36][R6.64+0x12], R12 ;  /* 0x0000120c06003986 */ /* 0x0001e2000c101524 */
[----:B------:R-:W-:Y:S05]  /*2f20*/  @!P1 BRA `(.L_x_49) ;  /* 0x0000000000049947 */ /* 0x000fea0003800000 */
[----:B------:R0:W5:Y:S02]  /*2f30*/  LDG.E.LTC128B.U16 R20, desc[UR36][R8.64+0x10] ;  /* 0x0000102408147981 */ /* 0x000164000c1e1520 */
.L_x_49:
[----:B------:R-:W-:Y:S05]  /*2f40*/  BSYNC B1 ;  /* 0x0000000000017941 */ /* 0x000fea0003800000 */
.L_x_48:
[----:B0----5:R-:W-:Y:S01]  /*2f50*/  HADD2.F32 R12, -RZ, R20.H0_H0 ;  /* 0x20000014ff0c7230 */ /* 0x021fe20000004100 */
[----:B------:R-:W-:Y:S01]  /*2f60*/  ISETP.GT.AND P0, PT, R0, 0x8, P0 ;  /* 0x000000080000780c */ /* 0x000fe20000704270 */
[----:B------:R-:W-:Y:S03]  /*2f70*/  BSSY B1, `(.L_x_50) ;  /* 0x0000007000017945 */ /* 0x000fe60003800000 */
[----:B-1----:R-:W-:-:S04]  /*2f80*/  FMUL R3, R12, R59 ;  /* 0x0000003b0c037220 */ /* 0x002fc80000400000 */
[----:B------:R-:W-:-:S05]  /*2f90*/  FFMA R3, R30, R58, R3 ;  /* 0x0000003a1e037223 */ /* 0x000fca0000000003 */
[----:B------:R-:W-:-:S05]  /*2fa0*/  F2FP.F16.F32.PACK_AB R3, RZ, R3 ;  /* 0x00000003ff03723e */ /* 0x000fca00000000ff */
[----:B------:R0:W-:Y:S01]  /*2fb0*/  @P1 STG.E.U16 desc[UR36][R10.64+0x10], R3 ;  /* 0x000010030a001986 */ /* 0x0001e2000c101524 */
[----:B------:R-:W-:Y:S05]  /*2fc0*/  @!P0 BRA `(.L_x_51) ;  /* 0x0000000000048947 */ /* 0x000fea0003800000 */
[----:B------:R1:W5:Y:S02]  /*2fd0*/  LDG.E.LTC128B.U16 R20, desc[UR36][R8.64+0x12] ;  /* 0x0000122408147981 */ /* 0x000364000c1e1520 */
.L_x_51:
[----:B------:R-:W-:Y:S05]  /*2fe0*/  BSYNC B1 ;  /* 0x0000000000017941 */ /* 0x000fea0003800000 */
.L_x_50:
        /* <DEDUP_REMOVED lines=10> */
.L_x_53:
[----:B------:R-:W-:Y:S05]  /*3090*/  BSYNC B1 ;  /* 0x0000000000017941 */ /* 0x000fea0003800000 */
.L_x_52:
[----:B0----5:R-:W-:Y:S01]  /*30a0*/  HADD2.F32 R12, -RZ, R20.H0_H0 ;  /* 0x20000014ff0c7230 */ /* 0x021fe20000004100 */
        /* <DEDUP_REMOVED lines=9> */
.L_x_55:
[----:B------:R-:W-:Y:S05]  /*3140*/  BSYNC B1 ;  /* 0x0000000000017941 */ /* 0x000fea0003800000 */
.L_x_54:
        /* <DEDUP_REMOVED lines=9> */
.L_x_57:
[----:B------:R-:W-:Y:S05]  /*31e0*/  BSYNC B1 ;  /* 0x0000000000017941 */ /* 0x000fea0003800000 */
.L_x_56:
[----:B0----5:R-:W-:Y:S01]  /*31f0*/  HADD2.F32 R12, -RZ, R20.H0_H0 ;  /* 0x20000014ff0c7230 */ /* 0x021fe20000004100 */
        /* <DEDUP_REMOVED lines=8> */
.L_x_59:
[----:B------:R-:W-:Y:S05]  /*3280*/  BSYNC B1 ;  /* 0x0000000000017941 */ /* 0x000fea0003800000 */
.L_x_58:
        /* <DEDUP_REMOVED lines=10> */
.L_x_61:
[----:B------:R-:W-:Y:S05]  /*3330*/  BSYNC B1 ;  /* 0x0000000000017941 */ /* 0x000fea0003800000 */
.L_x_60:
        /* <DEDUP_REMOVED lines=10> */
.L_x_63:
[----:B------:R-:W-:Y:S05]  /*33e0*/  BSYNC B1 ;  /* 0x0000000000017941 */ /* 0x000fea0003800000 */
.L_x_62:
        /* <DEDUP_REMOVED lines=9> */
.L_x_65:
[----:B------:R-:W-:Y:S05]  /*3480*/  BSYNC B1 ;  /* 0x0000000000017941 */ /* 0x000fea0003800000 */
.L_x_64:
        /* <DEDUP_REMOVED lines=9> */
.L_x_67:
[----:B------:R-:W-:Y:S05]  /*3520*/  BSYNC B1 ;  /* 0x0000000000017941 */ /* 0x000fea0003800000 */
.L_x_66:
        /* <DEDUP_REMOVED lines=10> */
.L_x_69:
[----:B------:R-:W-:Y:S05]  /*35d0*/  BSYNC B1 ;  /* 0x0000000000017941 */ /* 0x000fea0003800000 */
.L_x_68:
        /* <DEDUP_REMOVED lines=10> */
.L_x_71:
[----:B------:R-:W-:Y:S05]  /*3680*/  BSYNC B1 ;  /* 0x0000000000017941 */ /* 0x000fea0003800000 */
.L_x_70:
        /* <DEDUP_REMOVED lines=9> */
.L_x_73:
[----:B------:R-:W-:Y:S05]  /*3720*/  BSYNC B1 ;  /* 0x0000000000017941 */ /* 0x000fea0003800000 */
.L_x_72:
        /* <DEDUP_REMOVED lines=9> */
.L_x_75:
[----:B------:R-:W-:Y:S05]  /*37c0*/  BSYNC B1 ;  /* 0x0000000000017941 */ /* 0x000fea0003800000 */
.L_x_74:
        /* <DEDUP_REMOVED lines=10> */
.L_x_77:
[----:B------:R-:W-:Y:S05]  /*3870*/  BSYNC B1 ;  /* 0x0000000000017941 */ /* 0x000fea0003800000 */
.L_x_76:
        /* <DEDUP_REMOVED lines=10> */
.L_x_79:
[----:B------:R-:W-:Y:S05]  /*3920*/  BSYNC B1 ;  /* 0x0000000000017941 */ /* 0x000fea0003800000 */
.L_x_78:
        /* <DEDUP_REMOVED lines=9> */
.L_x_81:
[----:B------:R-:W-:Y:S05]  /*39c0*/  BSYNC B1 ;  /* 0x0000000000017941 */ /* 0x000fea0003800000 */
.L_x_80:
        /* <DEDUP_REMOVED lines=9> */
.L_x_83:
[----:B------:R-:W-:Y:S05]  /*3a60*/  BSYNC B1 ;  /* 0x0000000000017941 */ /* 0x000fea0003800000 */
.L_x_82:
        /* <DEDUP_REMOVED lines=10> */
.L_x_85:
[----:B------:R-:W-:Y:S05]  /*3b10*/  BSYNC B1 ;  /* 0x0000000000017941 */ /* 0x000fea0003800000 */
.L_x_84:
        /* <DEDUP_REMOVED lines=10> */
.L_x_87:
[----:B------:R-:W-:Y:S05]  /*3bc0*/  BSYNC B1 ;  /* 0x0000000000017941 */ /* 0x000fea0003800000 */
.L_x_86:
        /* <DEDUP_REMOVED lines=9> */
.L_x_89:
[----:B------:R-:W-:Y:S05]  /*3c60*/  BSYNC B1 ;  /* 0x0000000000017941 */ /* 0x000fea0003800000 */
.L_x_88:
        /* <DEDUP_REMOVED lines=9> */
.L_x_91:
[----:B------:R-:W-:Y:S05]  /*3d00*/  BSYNC B1 ;  /* 0x0000000000017941 */ /* 0x000fea0003800000 */
.L_x_90:
        /* <DEDUP_REMOVED lines=10> */
.L_x_93:
[----:B------:R-:W-:Y:S05]  /*3db0*/  BSYNC B1 ;  /* 0x0000000000017941 */ /* 0x000fea0003800000 */
.L_x_92:
        /* <DEDUP_REMOVED lines=10> */
.L_x_95:
[----:B------:R-:W-:Y:S05]  /*3e60*/  BSYNC B1 ;  /* 0x0000000000017941 */ /* 0x000fea0003800000 */
.L_x_94:
[----:B0--345:R-:W-:Y:S01]  /*3e70*/  HADD2.F32 R4, -RZ, R20.H0_H0 ;  /* 0x20000014ff047230 */ /* 0x039fe20000004100 */
        /* <DEDUP_REMOVED lines=8> */
.L_x_97:
[----:B------:R-:W-:Y:S05]  /*3f00*/  BSYNC B1 ;  /* 0x0000000000017941 */ /* 0x000fea0003800000 */
.L_x_96:
[----:B0----5:R-:W-:Y:S01]  /*3f10*/  HADD2.F32 R4, -RZ, R20.H0_H0 ;  /* 0x20000014ff047230 */ /* 0x021fe20000004100 */
[----:B------:R-:W-:Y:S01]  /*3f20*/  ISETP.GT.AND P0, PT, R0, 0x8, P0 ;  /* 0x000000080000780c */ /* 0x000fe20000704270 */
[----:B------:R-:W-:Y:S01]  /*3f30*/  @P1 IMAD.MOV.U32 R5, RZ, RZ, R11 ;  /* 0x000000ffff051224 */ /* 0x000fe200078e000b */
[----:B------:R-:W-:Y:S02]  /*3f40*/  BSSY B1, `(.L_x_98) ;  /* 0x0000008000017945 */ /* 0x000fe40003800000 */
[----:B------:R-:W-:Y:S01]  /*3f50*/  FMUL R3, R4, R59 ;  /* 0x0000003b04037220 */ /* 0x000fe20000400000 */
[----:B------:R-:W-:-:S03]  /*3f60*/  @P1 IMAD.MOV.U32 R4, RZ, RZ, R10 ;  /* 0x000000ffff041224 */ /* 0x000fc600078e000a */
[----:B------:R-:W-:-:S05]  /*3f70*/  FFMA R3, R54, R58, R3 ;  /* 0x0000003a36037223 */ /* 0x000fca0000000003 */
[----:B------:R-:W-:-:S05]  /*3f80*/  F2FP.F16.F32.PACK_AB R3, RZ, R3 ;  /* 0x00000003ff03723e */ /* 0x000fca00000000ff */
[----:B------:R0:W-:Y:S01]  /*3f90*/  @P1 STG.E.U16 desc[UR36][R4.64+0x70], R3 ;  /* 0x0000700304001986 */ /* 0x0001e2000c101524 */
[----:B------:R-:W-:Y:S05]  /*3fa0*/  @!P0 BRA `(.L_x_99) ;  /* 0x0000000000048947 */ /* 0x000fea0003800000 */
[----:B------:R4:W5:Y:S02]  /*3fb0*/  LDG.E.LTC128B.U16 R20, desc[UR36][R8.64+0x72] ;  /* 0x0000722408147981 */ /* 0x000964000c1e1520 */
.L_x_99:
[----:B------:R-:W-:Y:S05]  /*3fc0*/  BSYNC B1 ;  /* 0x0000000000017941 */ /* 0x000fea0003800000 */
.L_x_98:
[----:B------:R-:W-:Y:S05]  /*3fd0*/  @!P0 BRA `(.L_x_100) ;  /* 0x0000000800708947 */ /* 0x000fea0003800000 */
[----:B-----5:R-:W-:-:S05]  /*3fe0*/  HADD2.F32 R20, -RZ, R20.H0_H0 ;  /* 0x20000014ff147230 */ /* 0x020fca0000004100 */
[----:B------:R-:W-:-:S04]  /*3ff0*/  FMUL R20, R20, R59 ;  /* 0x0000003b14147220 */ /* 0x000fc80000400000 */
[----:B------:R-:W-:-:S05]  /*4000*/  FFMA R20, R55, R58, R20 ;  /* 0x0000003a37147223 */ /* 0x000fca0000000014 */
[----:B------:R-:W-:-:S05]  /*4010*/  F2FP.F16.F32.PACK_AB R20, RZ, R20 ;  /* 0x00000014ff14723e */ /* 0x000fca00000000ff */
[----:B------:R0:W-:Y:S01]  /*4020*/  STG.E.U16 desc[UR36][R10.64+0x72], R20 ;  /* 0x000072140a007986 */ /* 0x0001e2000c101524 */
[----:B------:R-:W-:Y:S05]  /*4030*/  BRA `(.L_x_100) ;  /* 0x0000000800587947 */ /* 0x000fea0003800000 */
.L_x_39:
[----:B------:R-:W-:Y:S01]  /*4040*/  ISETP.GT.AND P3, PT, R18, 0x1, PT ;  /* 0x000000011200780c */ /* 0x000fe20003f64270 */
[----:B------:R-:W-:Y:S01]  /*4050*/  ULDC.64 UR4, c[0x0][0x5c0] ;  /* 0x0001700000047ab9 */ /* 0x000fe20000000a00 */
[-C--:B------:R-:W-:Y:S01]  /*4060*/  FMUL R24, R24, R58.reuse ;  /* 0x0000003a18187220 */ /* 0x080fe20000400000 */
[----:B------:R-:W-:Y:S01]  /*4070*/  LEA R4, P4, R72, UR4, 0x1 ;  /* 0x0000000448047c11 */ /* 0x000fe2000f8808ff */
[-C--:B------:R-:W-:Y:S01]  /*4080*/  FMUL R25, R25, R58.reuse ;  /* 0x0000003a19197220 */ /* 0x080fe20000400000 */
[----:B------:R-:W-:Y:S01]  /*4090*/  ISETP.GT.AND P0, PT, R0, RZ, P3 ;  /* 0x000000ff0000720c */ /* 0x000fe20001f04270 */
[----:B------:R-:W-:Y:S01]  /*40a0*/  FMUL R26, R26, R58 ;  /* 0x0000003a1a1a7220 */ /* 0x000fe20000400000 */
[----:B------:R-:W-:Y:S01]  /*40b0*/  F2FP.F16.F32.PACK_AB R24, RZ, R24 ;  /* 0x00000018ff18723e */ /* 0x000fe200000000ff */
[-C--:B------:R-:W-:Y:S01]  /*40c0*/  FMUL R27, R27, R58.reuse ;  /* 0x0000003a1b1b7220 */ /* 0x080fe20000400000 */
[----:B------:R-:W-:Y:S01]  /*40d0*/  LEA.HI.X R5, R72, UR5, R7, 0x1, P4 ;  /* 0x0000000548057c11 */ /* 0x000fe2000a0f0c07 */
[-C--:B------:R-:W-:Y:S01]  /*40e0*/  FMUL R28, R28, R58.reuse ;  /* 0x0000003a1c1c7220 */ /* 0x080fe20000400000 */
[----:B------:R-:W-:Y:S01]  /*40f0*/  F2FP.F16.F32.PACK_AB R25, RZ, R25 ;  /* 0x00000019ff19723e */ /* 0x000fe200000000ff */
[-C--:B------:R-:W-:Y:S01]  /*4100*/  FMUL R29, R29, R58.reuse ;  /* 0x0000003a1d1d7220 */ /* 0x080fe20000400000 */
[----:B------:R-:W-:Y:S01]  /*4110*/  ISETP.GT.AND P2, PT, R0, 0x8, P2 ;  /* 0x000000080000780c */ /* 0x000fe20001744270 */
[----:B------:R-:W-:Y:S01]  /*4120*/  @P1 STG.E.U16 desc[UR36][R4.64], R24 ;  /* 0x0000001804001986 */ /* 0x000fe2000c101524 */
[----:B------:R-:W-:Y:S01]  /*4130*/  ISETP.GT.AND P1, PT, R18, 0x8, PT ;  /* 0x000000081200780c */ /* 0x000fe20003f24270 */
[----:B------:R-:W-:Y:S01]  /*4140*/  FMUL R30, R30, R58 ;  /* 0x0000003a1e1e7220 */ /* 0x000fe20000400000 */
[C---:B------:R-:W-:Y:S01]  /*4150*/  SHF.L.U64.HI R3, R64.reuse, 0x1, R65 ;  /* 0x0000000140037819 */ /* 0x040fe20000010241 */
[----:B------:R-:W-:Y:S01]  /*4160*/  @P0 STG.E.U16 desc[UR36][R4.64+0x2], R25 ;  /* 0x0000021904000986 */ /* 0x000fe2000c101524 */
[----:B------:R-:W-:Y:S01]  /*4170*/  LEA R6, P5, R64, R4, 0x1 ;  /* 0x0000000440067211 */ /* 0x000fe200078a08ff */
[-C--:B------:R-:W-:Y:S01]  /*4180*/  FMUL R31, R31, R58.reuse ;  /* 0x0000003a1f1f7220 */ /* 0x080fe20000400000 */
[----:B------:R-:W-:Y:S01]  /*4190*/  ISETP.GT.AND P3, PT, R0, 0x8, P3 ;  /* 0x000000080000780c */ /* 0x000fe20001f64270 */
[-C--:B------:R-:W-:Y:S01]  /*41a0*/  FMUL R32, R32, R58.reuse ;  /* 0x0000003a20207220 */ /* 0x080fe20000400000 */
[----:B------:R-:W-:Y:S01]  /*41b0*/  ISETP.GT.AND P0, PT, R18, 0x9, PT ;  /* 0x000000091200780c */ /* 0x000fe20003f04270 */
[----:B------:R-:W-:Y:S01]  /*41c0*/  IMAD.X R7, R3, 0x1, R5, P5 ;  /* 0x0000000103077824 */ /* 0x000fe200028e0605 */
[----:B------:R-:W-:Y:S01]  /*41d0*/  ISETP.GT.AND P4, PT, R0, RZ, P1 ;  /* 0x000000ff0000720c */ /* 0x000fe20000f84270 */
[----:B------:R-:W-:Y:S01]  /*41e0*/  FMUL R33, R33, R58 ;  /* 0x0000003a21217220 */ /* 0x000fe20000400000 */
[----:B------:R-:W-:Y:S01]  /*41f0*/  F2FP.F16.F32.PACK_AB R26, RZ, R26 ;  /* 0x0000001aff1a723e */ /* 0x000fe200000000ff */
[-C--:B------:R-:W-:Y:S01]  /*4200*/  FMUL R34, R34, R58.reuse ;  /* 0x0000003a22227220 */ /* 0x080fe20000400000 */
[----:B------:R-:W-:Y:S01]  /*4210*/  ISETP.GT.AND P5, PT, R0, RZ, P0 ;  /* 0x000000ff0000720c */ /* 0x000fe200007a4270 */
[----:B------:R-:W-:Y:S01]  /*4220*/  FMUL R35, R35, R58 ;  /* 0x0000003a23237220 */ /* 0x000fe20000400000 */
[----:B------:R-:W-:Y:S01]  /*4230*/  F2FP.F16.F32.PACK_AB R27, RZ, R27 ;  /* 0x0000001bff1b723e */ /* 0x000fe200000000ff */
[----:B------:R-:W-:Y:S01]  /*4240*/  @P2 STG.E.U16 desc[UR36][R6.64], R26 ;  /* 0x0000001a06002986 */ /* 0x000fe2000c101524 */
[----:B------:R-:W-:Y:S01]  /*4250*/  F2FP.F16.F32.PACK_AB R28, RZ, R28 ;  /* 0x0000001cff1c723e */ /* 0x000fe200000000ff */
[-C--:B------:R-:W-:Y:S01]  /*4260*/  FMUL R36, R36, R58.reuse ;  /* 0x0000003a24247220 */ /* 0x080fe20000400000 */
[----:B------:R-:W-:Y:S01]  /*4270*/  ISETP.GT.AND P2, PT, R0, 0x8, P1 ;  /* 0x000000080000780c */ /* 0x000fe20000f44270 */
[----:B------:R-:W-:Y:S01]  /*4280*/  @P3 STG.E.U16 desc[UR36][R6.64+0x2], R27 ;  /* 0x0000021b06003986 */ /* 0x000fe2000c101524 */
[----:B------:R-:W-:Y:S01]  /*4290*/  ISETP.GT.AND P1, PT, R18, 0x10, PT ;  /* 0x000000101200780c */ /* 0x000fe20003f24270 */
[-C--:B------:R-:W-:Y:S01]  /*42a0*/  FMUL R37, R37, R58.reuse ;  /* 0x0000003a25257220 */ /* 0x080fe20000400000 */
[----:B------:R-:W-:Y:S01]  /*42b0*/  F2FP.F16.F32.PACK_AB R29, RZ, R29 ;  /* 0x0000001dff1d723e */ /* 0x000fe200000000ff */
[----:B------:R-:W-:Y:S01]  /*42c0*/  @P4 STG.E.U16 desc[UR36][R4.64+0x10], R28 ;  /* 0x0000101c04004986 */ /* 0x000fe2000c101524 */
[----:B------:R-:W-:Y:S01]  /*42d0*/  ISETP.GT.AND P3, PT, R0, 0x8, P0 ;  /* 0x000000080000780c */ /* 0x000fe20000764270 */
[-C--:B------:R-:W-:Y:S01]  /*42e0*/  FMUL R38, R38, R58.reuse ;  /* 0x0000003a26267220 */ /* 0x080fe20000400000 */
[----:B------:R-:W-:Y:S01]  /*42f0*/  ISETP.GT.AND P0, PT, R18, 0x11, PT ;  /* 0x000000111200780c */ /* 0x000fe20003f04270 */
[----:B------:R-:W-:Y:S01]  /*4300*/  @P5 STG.E.U16 desc[UR36][R4.64+0x12], R29 ;  /* 0x0000121d04005986 */ /* 0x000fe2000c101524 */
        /* <DEDUP_REMOVED lines=40> */
[C---:B------:R-:W-:Y:S01]  /*4590*/  ISETP.GT.AND P4, PT, R0.reuse, RZ, P1 ;  /* 0x000000ff0000720c */ /* 0x040fe20000f84270 */
[-C--:B------:R-:W-:Y:S01]  /*45a0*/  FMUL R51, R51, R58.reuse ;  /* 0x0000003a33337220 */ /* 0x080fe20000400000 */
[----:B------:R-:W-:Y:S01]  /*45b0*/  ISETP.GT.AND P5, PT, R0, RZ, P0 ;  /* 0x000000ff0000720c */ /* 0x000fe200007a4270 */
[----:B------:R-:W-:Y:S01]  /*45c0*/  FMUL R52, R52, R58 ;  /* 0x0000003a34347220 */ /* 0x000fe20000400000 */
[----:B------:R-:W-:Y:S01]  /*45d0*/  F2FP.F16.F32.PACK_AB R38, RZ, R38 ;  /* 0x00000026ff26723e */ /* 0x000fe200000000ff */
[-C--:B------:R-:W-:Y:S01]  /*45e0*/  FMUL R53, R53, R58.reuse ;  /* 0x0000003a35357220 */ /* 0x080fe20000400000 */
[----:B------:R-:W-:Y:S01]  /*45f0*/  F2FP.F16.F32.PACK_AB R39, RZ, R39 ;  /* 0x00000027ff27723e */ /* 0x000fe200000000ff */
[----:B------:R-:W-:Y:S01]  /*4600*/  FMUL R54, R54, R58 ;  /* 0x0000003a36367220 */ /* 0x000fe20000400000 */
[----:B------:R-:W-:Y:S01]  /*4610*/  F2FP.F16.F32.PACK_AB R40, RZ, R40 ;  /* 0x00000028ff28723e */ /* 0x000fe200000000ff */
[----:B------:R-:W-:Y:S01]  /*4620*/  @P2 STG.E.U16 desc[UR36][R6.64+0x30], R38 ;  /* 0x0000302606002986 */ /* 0x000fe2000c101524 */
[----:B------:R-:W-:Y:S01]  /*4630*/  F2FP.F16.F32.PACK_AB R41, RZ, R41 ;  /* 0x00000029ff29723e */ /* 0x000fe200000000ff */
[----:B------:R-:W-:Y:S01]  /*4640*/  FMUL R55, R55, R58 ;  /* 0x0000003a37377220 */ /* 0x000fe20000400000 */
[C---:B------:R-:W-:Y:S01]  /*4650*/  ISETP.GT.AND P1, PT, R0.reuse, 0x8, P1 ;  /* 0x000000080000780c */ /* 0x040fe20000f24270 */
[----:B------:R-:W-:Y:S01]  /*4660*/  @P3 STG.E.U16 desc[UR36][R6.64+0x32], R39 ;  /* 0x0000322706003986 */ /* 0x000fe2000c101524 */
[----:B------:R-:W-:-:S02]  /*4670*/  ISETP.GT.AND P2, PT, R0, 0x8, P0 ;  /* 0x000000080000780c */ /* 0x000fc40000744270 */
[----:B------:R-:W-:Y:S01]  /*4680*/  F2FP.F16.F32.PACK_AB R42, RZ, R42 ;  /* 0x0000002aff2a723e */ /* 0x000fe200000000ff */
[----:B------:R-:W-:Y:S01]  /*4690*/  @P4 STG.E.U16 desc[UR36][R4.64+0x40], R40 ;  /* 0x0000402804004986 */ /* 0x000fe2000c101524 */
[C---:B------:R-:W-:Y:S02]  /*46a0*/  ISETP.GT.AND P4, PT, R18.reuse, 0x28, PT ;  /* 0x000000281200780c */ /* 0x040fe40003f84270 */
[----:B------:R-:W-:Y:S01]  /*46b0*/  ISETP.GT.AND P0, PT, R18, 0x29, PT ;  /* 0x000000291200780c */ /* 0x000fe20003f04270 */
[----:B------:R-:W-:Y:S01]  /*46c0*/  @P5 STG.E.U16 desc[UR36][R4.64+0x42], R41 ;  /* 0x0000422904005986 */ /* 0x000fe2000c101524 */
[----:B------:R-:W-:Y:S02]  /*46d0*/  ISETP.GT.AND P5, PT, R0, RZ, P4 ;  /* 0x000000ff0000720c */ /* 0x000fe400027a4270 */
[----:B------:R-:W-:Y:S01]  /*46e0*/  F2FP.F16.F32.PACK_AB R43, RZ, R43 ;  /* 0x0000002bff2b723e */ /* 0x000fe200000000ff */
[----:B------:R-:W-:Y:S01]  /*46f0*/  @P1 STG.E.U16 desc[UR36][R6.64+0x40], R42 ;  /* 0x0000402a06001986 */ /* 0x000fe2000c101524 */
[----:B------:R-:W-:-:S02]  /*4700*/  F2FP.F16.F32.PACK_AB R44, RZ, R44 ;  /* 0x0000002cff2c723e */ /* 0x000fc400000000ff */
[C---:B------:R-:W-:Y:S01]  /*4710*/  ISETP.GT.AND P3, PT, R0.reuse, RZ, P0 ;  /* 0x000000ff0000720c */ /* 0x040fe20000764270 */
[----:B------:R-:W-:Y:S01]  /*4720*/  @P2 STG.E.U16 desc[UR36][R6.64+0x42], R43 ;  /* 0x0000422b06002986 */ /* 0x000fe2000c101524 */
[C---:B------:R-:W-:Y:S02]  /*4730*/  ISETP.GT.AND P4, PT, R0.reuse, 0x8, P4 ;  /* 0x000000080000780c */ /* 0x040fe40002784270 */
[----:B------:R-:W-:Y:S02]  /*4740*/  F2FP.F16.F32.PACK_AB R45, RZ, R45 ;  /* 0x0000002dff2d723e */ /* 0x000fe400000000ff */
[----:B------:R-:W-:Y:S01]  /*4750*/  F2FP.F16.F32.PACK_AB R46, RZ, R46 ;  /* 0x0000002eff2e723e */ /* 0x000fe200000000ff */
[----:B------:R-:W-:Y:S01]  /*4760*/  @P5 STG.E.U16 desc[UR36][R4.64+0x50], R44 ;  /* 0x0000502c04005986 */ /* 0x000fe2000c101524 */
[----:B------:R-:W-:Y:S02]  /*4770*/  ISETP.GT.AND P5, PT, R0, 0x8, P0 ;  /* 0x000000080000780c */ /* 0x000fe400007a4270 */
[----:B------:R-:W-:-:S02]  /*4780*/  F2FP.F16.F32.PACK_AB R47, RZ, R47 ;  /* 0x0000002fff2f723e */ /* 0x000fc400000000ff */
[C---:B------:R-:W-:Y:S01]  /*4790*/  ISETP.GT.AND P2, PT, R18.reuse, 0x31, PT ;  /* 0x000000311200780c */ /* 0x040fe20003f44270 */
[----:B------:R-:W-:Y:S01]  /*47a0*/  @P3 STG.E.U16 desc[UR36][R4.64+0x52], R45 ;  /* 0x0000522d04003986 */ /* 0x000fe2000c101524 */
[----:B------:R-:W-:Y:S02]  /*47b0*/  ISETP.GT.AND P3, PT, R18, 0x30, PT ;  /* 0x000000301200780c */ /* 0x000fe40003f64270 */
[----:B------:R-:W-:Y:S01]  /*47c0*/  F2FP.F16.F32.PACK_AB R48, RZ, R48 ;  /* 0x00000030ff30723e */ /* 0x000fe200000000ff */
[----:B------:R-:W-:Y:S01]  /*47d0*/  @P4 STG.E.U16 desc[UR36][R6.64+0x50], R46 ;  /* 0x0000502e06004986 */ /* 0x000fe2000c101524 */
[C---:B------:R-:W-:Y:S02]  /*47e0*/  ISETP.GT.AND P4, PT, R0.reuse, RZ, P2 ;  /* 0x000000ff0000720c */ /* 0x040fe40001784270 */
[----:B------:R-:W-:Y:S01]  /*47f0*/  F2FP.F16.F32.PACK_AB R49, RZ, R49 ;  /* 0x00000031ff31723e */ /* 0x000fe200000000ff */
[----:B------:R-:W-:Y:S01]  /*4800*/  @P5 STG.E.U16 desc[UR36][R6.64+0x52], R47 ;  /* 0x0000522f06005986 */ /* 0x000fe2000c101524 */
[----:B------:R-:W-:-:S02]  /*4810*/  ISETP.GT.AND P5, PT, R0, RZ, P3 ;  /* 0x000000ff0000720c */ /* 0x000fc40001fa4270 */
[C---:B------:R-:W-:Y:S02]  /*4820*/  ISETP.GT.AND P1, PT, R18.reuse, 0x38, PT ;  /* 0x000000381200780c */ /* 0x040fe40003f24270 */
[----:B------:R-:W-:Y:S02]  /*4830*/  ISETP.GT.AND P0, PT, R18, 0x39, PT ;  /* 0x000000391200780c */ /* 0x000fe40003f04270 */
[C---:B------:R-:W-:Y:S02]  /*4840*/  ISETP.GT.AND P3, PT, R0.reuse, 0x8, P3 ;  /* 0x000000080000780c */ /* 0x040fe40001f64270 */
[C---:B------:R-:W-:Y:S02]  /*4850*/  ISETP.GT.AND P2, PT, R0.reuse, 0x8, P2 ;  /* 0x000000080000780c */ /* 0x040fe40001744270 */
[----:B------:R-:W-:Y:S02]  /*4860*/  F2FP.F16.F32.PACK_AB R50, RZ, R50 ;  /* 0x00000032ff32723e */ /* 0x000fe400000000ff */
[----:B------:R-:W-:Y:S01]  /*4870*/  F2FP.F16.F32.PACK_AB R51, RZ, R51 ;  /* 0x00000033ff33723e */ /* 0x000fe200000000ff */
[----:B------:R-:W-:Y:S01]  /*4880*/  @P5 STG.E.U16 desc[UR36][R4.64+0x60], R48 ;  /* 0x0000603004005986 */ /* 0x000fe2000c101524 */
[----:B------:R-:W-:-:S02]  /*4890*/  ISETP.GT.AND P5, PT, R0, RZ, P0 ;  /* 0x000000ff0000720c */ /* 0x000fc400007a4270 */
[C---:B------:R-:W-:Y:S01]  /*48a0*/  ISETP.GT.AND P0, PT, R0.reuse, 0x8, P0 ;  /* 0x000000080000780c */ /* 0x040fe20000704270 */
[----:B------:R-:W-:Y:S01]  /*48b0*/  @P4 STG.E.U16 desc[UR36][R4.64+0x62], R49 ;  /* 0x0000623104004986 */ /* 0x000fe2000c101524 */
[C---:B------:R-:W-:Y:S02]  /*48c0*/  ISETP.GT.AND P4, PT, R0.reuse, RZ, P1 ;  /* 0x000000ff0000720c */ /* 0x040fe40000f84270 */
[----:B------:R-:W-:Y:S01]  /*48d0*/  ISETP.GT.AND P1, PT, R0, 0x8, P1 ;  /* 0x000000080000780c */ /* 0x000fe20000f24270 */
[----:B------:R-:W-:Y:S01]  /*48e0*/  @P3 STG.E.U16 desc[UR36][R6.64+0x60], R50 ;  /* 0x0000603206003986 */ /* 0x000fe2000c101524 */
[----:B------:R-:W-:Y:S02]  /*48f0*/  F2FP.F16.F32.PACK_AB R52, RZ, R52 ;  /* 0x00000034ff34723e */ /* 0x000fe400000000ff */
[----:B------:R-:W-:Y:S01]  /*4900*/  F2FP.F16.F32.PACK_AB R53, RZ, R53 ;  /* 0x00000035ff35723e */ /* 0x000fe200000000ff */
[----:B------:R-:W-:Y:S01]  /*4910*/  @P2 STG.E.U16 desc[UR36][R6.64+0x62], R51 ;  /* 0x0000623306002986 */ /* 0x000fe2000c101524 */
[----:B------:R-:W-:-:S02]  /*4920*/  F2FP.F16.F32.PACK_AB R54, RZ, R54 ;  /* 0x00000036ff36723e */ /* 0x000fc400000000ff */
[----:B------:R-:W-:-:S03]  /*4930*/  F2FP.F16.F32.PACK_AB R55, RZ, R55 ;  /* 0x00000037ff37723e */ /* 0x000fc600000000ff */
[----:B------:R-:W-:Y:S04]  /*4940*/  @P4 STG.E.U16 desc[UR36][R4.64+0x70], R52 ;  /* 0x0000703404004986 */ /* 0x000fe8000c101524 */
[----:B------:R0:W-:Y:S02]  /*4950*/  @P5 STG.E.U16 desc[UR36][R4.64+0x72], R53 ;  /* 0x0000723504005986 */ /* 0x0001e4000c101524 */
[----:B0-----:R-:W-:Y:S02]  /*4960*/  @P1 IMAD.MOV.U32 R4, RZ, RZ, R6 ;  /* 0x000000ffff041224 */ /* 0x001fe400078e0006 */
[----:B------:R-:W-:-:S05]  /*4970*/  @P1 IMAD.MOV.U32 R5, RZ, RZ, R7 ;  /* 0x000000ffff051224 */ /* 0x000fca00078e0007 */
[----:B------:R0:W-:Y:S04]  /*4980*/  @P1 STG.E.U16 desc[UR36][R4.64+0x70], R54 ;  /* 0x0000703604001986 */ /* 0x0001e8000c101524 */
[----:B------:R0:W-:Y:S02]  /*4990*/  @P0 STG.E.U16 desc[UR36][R6.64+0x72], R55 ;  /* 0x0000723706000986 */ /* 0x0001e4000c101524 */
.L_x_100:
[----:B------:R-:W-:Y:S05]  /*49a0*/  BSYNC B0 ;  /* 0x0000000000007941 */ /* 0x000fea0003800000 */
.L_x_38:
[----:B0-----:R-:W2:Y:S01]  /*49b0*/  LDL.64 R4, [R1] ;  /* 0x0000000001047983 */ /* 0x001ea20000100a00 */
[----:B------:R-:W-:Y:S01]  /*49c0*/  ULDC.64 UR4, c[0x0][0x650] ;  /* 0x0001940000047ab9 */ /* 0x000fe20000000a00 */
[----:B------:R-:W-:Y:S02]  /*49d0*/  IMAD.U32 R0, RZ, RZ, UR44 ;  /* 0x0000002cff007e24 */ /* 0x000fe4000f8e00ff */
[----:B------:R-:W-:Y:S02]  /*49e0*/  IMAD.MOV.U32 R22, RZ, RZ, -0x1 ;  /* 0xffffffffff167424 */ /* 0x000fe400078e00ff */
[----:B------:R0:W-:Y:S01]  /*49f0*/  SYNCS.ARRIVE.TRANS64.A1T0 RZ, [R0+UR48], RZ ;  /* 0x000000ff00ff79a7 */ /* 0x0001e20008100030 */
[----:B------:R-:W-:Y:S02]  /*4a00*/  IMAD.MOV.U32 R18, RZ, RZ, -0x1 ;  /* 0xffffffffff127424 */ /* 0x000fe400078e00ff */
[----:B------:R-:W-:Y:S01]  /*4a10*/  IMAD.MOV.U32 R19, RZ, RZ, -0x1 ;  /* 0xffffffffff137424 */ /* 0x000fe200078e00ff */
[----:B0-----:R-:W-:-:S02]  /*4a20*/  PRMT R0, RZ, 0x7610, R0 ;  /* 0x00007610ff007816 */ /* 0x001fc40000000000 */
[----:B--2---:R-:W-:-:S05]  /*4a30*/  LEA R16, P0, R4, R16, 0x1 ;  /* 0x0000001004107211 */ /* 0x004fca00078008ff */
[----:B------:R-:W-:Y:S01]  /*4a40*/  IMAD.X R17, R68, 0x1, R17, P0 ;  /* 0x0000000144117824 */ /* 0x000fe200000e0611 */
[----:B------:R-:W-:-:S04]  /*4a50*/  ISETP.GE.U32.AND P0, PT, R16, UR4, PT ;  /* 0x0000000410007c0c */ /* 0x000fc8000bf06070 */
[----:B------:R-:W-:-:S13]  /*4a60*/  ISETP.GE.U32.AND.EX P0, PT, R17, UR5, PT, P0 ;  /* 0x0000000511007c0c */ /* 0x000fda000bf06100 */
[----:B------:R-:W-:Y:S05]  /*4a70*/  @P0 BRA `(.L_x_101) ;  /* 0x00000004004c0947 */ /* 0x000fea0003800000 */
[----:B------:R-:W0:Y:S01]  /*4a80*/  LDC.64 R10, c[0x0][0x628] ;  /* 0x00018a00ff0a7b82 */ /* 0x000e220000000a00 */
[----:B------:R-:W2:Y:S01]  /*4a90*/  S2R R12, SR_CTAID.X ;  /* 0x00000000000c7919 */ /* 0x000ea20000002500 */
[----:B-1-34-:R-:W-:Y:S02]  /*4aa0*/  IMAD.MOV.U32 R8, RZ, RZ, R16 ;  /* 0x000000ffff087224 */ /* 0x01afe400078e0010 */
[----:B------:R-:W-:Y:S01]  /*4ab0*/  IMAD.MOV.U32 R9, RZ, RZ, R17 ;  /* 0x000000ffff097224 */ /* 0x000fe200078e0011 */
[----:B------:R-:W1:Y:S03]  /*4ac0*/  S2R R18, SR_CTAID.Y ;  /* 0x0000000000127919 */ /* 0x000e660000002600 */
[----:B------:R-:W3:Y:S08]  /*4ad0*/  LDC R0, c[0x0][0x630] ;  /* 0x00018c00ff007b82 */ /* 0x000ef00000000800 */
[----:B------:R-:W4:Y:S01]  /*4ae0*/  LDC.64 R14, c[0x0][0x620] ;  /* 0x00018800ff0e7b82 */ /* 0x000f220000000a00 */
[----:B0-----:R-:W-:-:S04]  /*4af0*/  ISETP.NE.U32.AND P0, PT, R10, RZ, PT ;  /* 0x000000ff0a00720c */ /* 0x001fc80003f05070 */
[----:B------:R-:W-:-:S13]  /*4b00*/  ISETP.NE.AND.EX P0, PT, R11, RZ, PT, P0 ;  /* 0x000000ff0b00720c */ /* 0x000fda0003f05300 */
[----:B-1234-:R-:W-:Y:S05]  /*4b10*/  @!P0 BRA `(.L_x_102) ;  /* 0x0000000000288947 */ /* 0x01efea0003800000 */
[----:B------:R-:W0:Y:S02]  /*4b20*/  LDC R3, c[0x0][0x634] ;  /* 0x00018d00ff037b82 */ /* 0x000e240000000800 */
[----:B0-----:R-:W-:-:S05]  /*4b30*/  IADD3 R3, P0, R16, R3, RZ ;  /* 0x0000000310037210 */ /* 0x001fca0007f1e0ff */
        /* <DEDUP_REMOVED lines=8> */
.L_x_102:
[-CC-:B------:R-:W-:Y:S01]  /*4bc0*/  SHF.R.U64 R19, R8, R0.reuse, R9.reuse ;  /* 0x0000000008137219 */ /* 0x180fe20000001209 */
[----:B------:R-:W0:Y:S01]  /*4bd0*/  LDC.64 R24, c[0x0][0x640] ;  /* 0x00019000ff187b82 */ /* 0x000e220000000a00 */
[----:B------:R-:W-:Y:S01]  /*4be0*/  SHF.R.U32.HI R0, RZ, R0, R9 ;  /* 0x00000000ff007219 */ /* 0x000fe20000011609 */
[----:B------:R-:W-:Y:S01]  /*4bf0*/  ULDC UR4, c[0x0][0x150] ;  /* 0x0000540000047ab9 */ /* 0x000fe20000000800 */
[----:B------:R-:W-:Y:S02]  /*4c00*/  IADD3 R3, P0, RZ, -R19, RZ ;  /* 0x80000013ff037210 */ /* 0x000fe40007f1e0ff */
[----:B------:R-:W-:-:S03]  /*4c10*/  I2FP.F32.U32 R7, R12 ;  /* 0x0000000c00077245 */ /* 0x000fc60000201000 */
[----:B------:R-:W1:Y:S01]  /*4c20*/  LDC R6, c[0x0][0x618] ;  /* 0x00018600ff067b82 */ /* 0x000e620000000800 */
[----:B------:R-:W-:Y:S02]  /*4c30*/  IMAD.X R5, RZ, RZ, ~R0, P0 ;  /* 0x000000ffff057224 */ /* 0x000fe400000e0e00 */
[----:B------:R-:W-:Y:S01]  /*4c40*/  FMUL R7, R7, UR4 ;  /* 0x0000000407077c20 */ /* 0x000fe20008400000 */
[----:B------:R-:W-:Y:S01]  /*4c50*/  ULDC UR4, c[0x0][0x154] ;  /* 0x0000550000047ab9 */ /* 0x000fe20000000800 */
[-C--:B------:R-:W-:Y:S02]  /*4c60*/  IMAD R0, R5, R14.reuse, RZ ;  /* 0x0000000e05007224 */ /* 0x080fe400078e02ff */
[C---:B------:R-:W-:Y:S01]  /*4c70*/  IMAD.WIDE.U32 R4, R3.reuse, R14, R16 ;  /* 0x0000000e03047225 */ /* 0x040fe200078e0010 */
[----:B------:R-:W2:Y:S01]  /*4c80*/  LDC R8, c[0x0][0x608] ;  /* 0x00018200ff087b82 */ /* 0x000ea20000000800 */
[----:B------:R-:W3:Y:S02]  /*4c90*/  F2I.U32.TRUNC.NTZ R7, R7 ;  /* 0x0000000700077305 */ /* 0x000ee4000020f000 */
[----:B------:R-:W-:Y:S01]  /*4ca0*/  IMAD R3, R3, R15, R0 ;  /* 0x0000000f03037224 */ /* 0x000fe200078e0200 */
[----:B------:R-:W-:-:S03]  /*4cb0*/  I2FP.F32.U32 R0, R18 ;  /* 0x0000001200007245 */ /* 0x000fc60000201000 */
[----:B------:R-:W-:Y:S01]  /*4cc0*/  IMAD.IADD R3, R5, 0x1, R3 ;  /* 0x0000000105037824 */ /* 0x000fe200078e0203 */
[----:B------:R-:W4:Y:S01]  /*4cd0*/  LDC R11, c[0x0][0x658] ;  /* 0x00019600ff0b7b82 */ /* 0x000f220000000800 */
[----:B0-----:R-:W-:-:S04]  /*4ce0*/  ISETP.NE.U32.AND P0, PT, R24, RZ, PT ;  /* 0x000000ff1800720c */ /* 0x001fc80003f05070 */
[----:B------:R-:W-:-:S03]  /*4cf0*/  ISETP.NE.AND.EX P0, PT, R25, RZ, PT, P0 ;  /* 0x000000ff1900720c */ /* 0x000fc60003f05300 */
[----:B------:R-:W0:Y:S01]  /*4d00*/  LDC R9, c[0x0][0x144] ;  /* 0x00005100ff097b82 */ /* 0x000e220000000800 */
[-C--:B-1----:R-:W-:Y:S01]  /*4d10*/  SHF.R.U64 R10, R4, R6.reuse, R3 ;  /* 0x00000006040a7219 */ /* 0x082fe20000001203 */
[----:B---3--:R-:W-:Y:S01]  /*4d20*/  IMAD.MOV R7, RZ, RZ, -R7 ;  /* 0x000000ffff077224 */ /* 0x008fe200078e0a07 */
[----:B------:R-:W-:Y:S01]  /*4d30*/  SHF.R.U32.HI R3, RZ, R6, R3 ;  /* 0x00000006ff037219 */ /* 0x000fe20000011603 */
[----:B------:R-:W-:-:S04]  /*4d40*/  FMUL R6, R0, UR4 ;  /* 0x0000000400067c20 */ /* 0x000fc80008400000 */
[----:B------:R-:W1:Y:S01]  /*4d50*/  LDC R21, c[0x0][0x148] ;  /* 0x00005200ff157b82 */ /* 0x000e620000000800 */
[----:B------:R3:W0:Y:S01]  /*4d60*/  F2I.U32.TRUNC.NTZ R14, R6 ;  /* 0x00000006000e7305 */ /* 0x000622000020f000 */
[-CC-:B--2---:R-:W-:Y:S02]  /*4d70*/  SHF.R.U64 R13, R10, R8.reuse, R3.reuse ;  /* 0x000000080a0d7219 */ /* 0x184fe40000001203 */
[----:B------:R-:W-:-:S04]  /*4d80*/  SHF.R.U32.HI R0, RZ, R8, R3 ;  /* 0x00000008ff007219 */ /* 0x000fc80000011603 */
[----:B-----5:R-:W2:Y:S01]  /*4d90*/  LDC R20, c[0x0][0x648] ;  /* 0x00019200ff147b82 */ /* 0x020ea20000000800 */
[-CC-:B----4-:R-:W-:Y:S02]  /*4da0*/  SHF.R.U64 R15, R13, R11.reuse, R0.reuse ;  /* 0x0000000b0d0f7219 */ /* 0x190fe40000001200 */
[----:B------:R-:W-:-:S03]  /*4db0*/  SHF.R.U32.HI R5, RZ, R11, R0 ;  /* 0x0000000bff057219 */ /* 0x000fc60000011600 */
[----:B------:R-:W-:Y:S02]  /*4dc0*/  IMAD.MOV.U32 R4, RZ, RZ, R15 ;  /* 0x000000ffff047224 */ /* 0x000fe400078e000f */
[----:B------:R-:W4:Y:S01]  /*4dd0*/  LDC R26, c[0x0][0x638] ;  /* 0x00018e00ff1a7b82 */ /* 0x000f220000000800 */
[----:B0-----:R-:W-:-:S07]  /*4de0*/  IMAD R22, R9, R7, R12 ;  /* 0x0000000709167224 */ /* 0x001fce00078e020c */
[----:B------:R-:W0:Y:S08]  /*4df0*/  LDC R27, c[0x0][0x610] ;  /* 0x00018400ff1b7b82 */ /* 0x000e300000000800 */
[----:B------:R-:W0:Y:S01]  /*4e00*/  LDC R28, c[0x0][0x600] ;  /* 0x00018000ff1c7b82 */ /* 0x000e220000000800 */
[----:B-123--:R-:W-:Y:S05]  /*4e10*/  @!P0 BRA `(.L_x_103) ;  /* 0x0000000000288947 */ /* 0x00efea0003800000 */
[----:B------:R-:W1:Y:S02]  /*4e20*/  LDC R0, c[0x0][0x64c] ;  /* 0x00019300ff007b82 */ /* 0x000e640000000800 */
[----:B-1----:R-:W-:-:S05]  /*4e30*/  IADD3 R3, P0, R15, R0, RZ ;  /* 0x000000000f037210 */ /* 0x002fca0007f1e0ff */
        /* <DEDUP_REMOVED lines=8> */
.L_x_103:
[----:B------:R-:W-:Y:S01]  /*4ec0*/  ISETP.NE.AND P0, PT, R2, 0x1, PT ;  /* 0x000000010200780c */ /* 0x000fe20003f05270 */
[----:B------:R-:W-:Y:S01]  /*4ed0*/  IMAD.MOV R14, RZ, RZ, -R14 ;  /* 0x000000ffff0e7224 */ /* 0x000fe200078e0a0e */
[----:B------:R-:W-:Y:S02]  /*4ee0*/  SHF.R.U64 R0, R4, R20, R5 ;  /* 0x0000001404007219 */ /* 0x000fe40000001205 */
[----:B------:R-:W-:Y:S02]  /*4ef0*/  LOP3.LUT R3, R13, R70, RZ, 0xc0, !PT ;  /* 0x000000460d037212 */ /* 0x000fe400078ec0ff */
[----:B------:R-:W-:Y:S01]  /*4f00*/  LOP3.LUT R5, R10, R69, RZ, 0xc0, !PT ;  /* 0x000000450a057212 */ /* 0x000fe200078ec0ff */
[----:B------:R-:W-:Y:S02]  /*4f10*/  IMAD.MOV R4, RZ, RZ, -R0 ;  /* 0x000000ffff047224 */ /* 0x000fe400078e0a00 */
[----:B------:R-:W-:Y:S02]  /*4f20*/  IMAD R3, R66, R0, R3 ;  /* 0x0000000042037224 */ /* 0x000fe400078e0203 */
[----:B----4-:R-:W-:-:S02]  /*4f30*/  IMAD R0, R4, R26, R15 ;  /* 0x0000001a04007224 */ /* 0x010fc400078e020f */
[----:B------:R-:W-:Y:S02]  /*4f40*/  @P0 IMAD R22, R21, R14, R18 ;  /* 0x0000000e15160224 */ /* 0x000fe400078e0212 */
[----:B------:R-:W-:Y:S02]  /*4f50*/  IMAD.MOV.U32 R4, RZ, RZ, 0x1 ;  /* 0x00000001ff047424 */ /* 0x000fe400078e00ff */
[----:B0-----:R-:W-:Y:S02]  /*4f60*/  IMAD R22, R3, R27, R22 ;  /* 0x0000001b03167224 */ /* 0x001fe400078e0216 */
[----:B------:R-:W-:Y:S01]  /*4f70*/  IMAD R3, R0, R28, R5 ;  /* 0x0000001c00037224 */ /* 0x000fe200078e0205 */
[----:B------:R-:W-:-:S04]  /*4f80*/  PRMT R0, R4, 0x7610, R0 ;  /* 0x0000761004007816 */ /* 0x000fc80000000000 */
[----:B------:R-:W-:Y:S02]  /*4f90*/  SEL R18, R3, R22, !P0 ;  /* 0x0000001603127207 */ /* 0x000fe40004000000 */
[----:B------:R-:W-:-:S07]  /*4fa0*/  SEL R22, R22, R3, !P0 ;  /* 0x0000000316167207 */ /* 0x000fce0004000000 */
.L_x_101:
[----:B------:R-:W-:Y:S01]  /*4fb0*/  UIMAD.WIDE.U32 UR4, UR38, 0x24924925, URZ ;  /* 0x24924925260478a5 */ /* 0x000fe2000f8e003f */
[----:B------:R-:W-:Y:S02]  /*4fc0*/  LOP3.LUT P0, RZ, R0, 0xff, RZ, 0xc0, !PT ;  /* 0x000000ff00ff7812 */ /* 0x000fe4000780c0ff */
[----:B------:R-:W-:Y:S01]  /*4fd0*/  LOP3.LUT R75, R75, 0x1, RZ, 0x3c, !PT ;  /* 0x000000014b4b7812 */ /* 0x000fe200078e3cff */
[----:B------:R-:W-:-:S04]  /*4fe0*/  UIADD3 UR4, UR38, -UR5, URZ ;  /* 0x8000000526047290 */ /* 0x000fc8000fffe03f */
[----:B------:R-:W-:-:S04]  /*4ff0*/  ULEA.HI UR4, UR4, UR5, URZ, 0x1f ;  /* 0x0000000504047291 */ /* 0x000fc8000f8ff83f */
[----:B------:R-:W-:-:S04]  /*5000*/  USHF.R.U32.HI UR4, URZ, 0x2, UR4 ;  /* 0x000000023f047899 */ /* 0x000fc80008011604 */
[----:B------:R-:W-:Y:S01]  /*5010*/  UIMAD UR38, UR4, -0x7, UR38 ;  /* 0xfffffff9042678a4 */ /* 0x000fe2000f8e0226 */
[----:B------:R-:W-:Y:S11]  /*5020*/  @P0 BRA `(.L_x_104) ;  /* 0xffffffc800140947 */ /* 0x000ff6000383ffff */
[----:B------:R-:W-:Y:S05]  /*5030*/  EXIT ;  /* 0x000000000000794d */ /* 0x000fea0003800000 */
.L_x_17:
[----:B------:R-:W-:-:S08]  /*5040*/  ISETP.NE.AND P0, PT, R9, RZ, PT ;  /* 0x000000ff0900720c */ /* 0x000fd00003f05270 */
[----:B0-----:R-:W0:-:S00]  /*5050*/  USETMAXREG.DEALLOC.CTAPOOL 0x28 ;  /* 0x00000028000079c8 */ /* 0x001e0000080e0500 */
[----:B------:R-:W-:Y:S05]  /*5060*/  @P0 EXIT ;  /* 0x000000000000094d */ /* 0x000fea0003800000 */
[----:B0-----:R-:W-:Y:S01]  /*5070*/  LOP3.LUT P0, RZ, R3, 0xff, RZ, 0xc0, !PT ;  /* 0x000000ff03ff7812 */ /* 0x001fe2000780c0ff */
[----:B------:R-:W-:Y:S02]  /*5080*/  IMAD.MOV.U32 R3, RZ, RZ, 0x1 ;  /* 0x00000001ff037424 */ /* 0x000fe400078e00ff */
[----:B------:R-:W-:-:S10]  /*5090*/  IMAD.MOV.U32 R8, RZ, RZ, RZ ;  /* 0x000000ffff087224 */ /* 0x000fd400078e00ff */
[----:B------:R-:W-:Y:S05]  /*50a0*/  @!P0 BRA `(.L_x_105) ;  /* 0x0000000c00648947 */ /* 0x000fea0003800000 */
[----:B------:R-:W0:Y:S01]  /*50b0*/  S2R R12, SR_CgaCtaId ;  /* 0x00000000000c7919 */ /* 0x000e220000008800 */
[----:B------:R-:W-:Y:S01]  /*50c0*/  LOP3.LUT P0, RZ, R4, 0x1f, RZ, 0xc0, !PT ;  /* 0x0000001f04ff7812 */ /* 0x000fe2000780c0ff */
[----:B------:R-:W-:Y:S01]  /*50d0*/  ULDC UR5, c[0x0][0x658] ;  /* 0x0001960000057ab9 */ /* 0x000fe20000000800 */
[----:B------:R-:W-:Y:S01]  /*50e0*/  UMOV UR6, 0xffffffff ;  /* 0xffffffff00067882 */ /* 0x000fe20000000000 */
[----:B------:R-:W-:Y:S01]  /*50f0*/  BSSY B0, `(.L_x_105) ;  /* 0x00000d4000007945 */ /* 0x000fe20003800000 */
[----:B------:R-:W-:Y:S01]  /*5100*/  USHF.L.U32 UR6, UR6, UR5, URZ ;  /* 0x0000000506067299 */ /* 0x000fe2000800063f */
[C---:B------:R-:W-:Y:S01]  /*5110*/  ISETP.NE.AND P2, PT, R5.reuse, RZ, PT ;  /* 0x000000ff0500720c */ /* 0x040fe20003f45270 */
[----:B------:R-:W-:Y:S01]  /*5120*/  IMAD.MOV.U32 R10, RZ, RZ, 0x1 ;  /* 0x00000001ff0a7424 */ /* 0x000fe200078e00ff */
[----:B------:R-:W-:Y:S01]  /*5130*/  ISETP.NE.OR P0, PT, R5, RZ, !P0 ;  /* 0x000000ff0500720c */ /* 0x000fe20004705670 */
[----:B------:R-:W-:Y:S01]  /*5140*/  IMAD.MOV.U32 R3, RZ, RZ, 0x1 ;  /* 0x00000001ff037424 */ /* 0x000fe200078e00ff */
[----:B------:R-:W-:Y:S01]  /*5150*/  LOP3.LUT R9, R23, 0x2, RZ, 0xfc, !PT ;  /* 0x0000000217097812 */ /* 0x000fe200078efcff */
[----:B------:R-:W-:Y:S01]  /*5160*/  IMAD.MOV.U32 R8, RZ, RZ, RZ ;  /* 0x000000ffff087224 */ /* 0x000fe200078e00ff */
[----:B------:R-:W-:Y:S01]  /*5170*/  ULDC UR4, c[0x0][0x600] ;  /* 0x0001800000047ab9 */ /* 0x000fe20000000800 */
[----:B------:R-:W-:Y:S01]  /*5180*/  UMOV UR7, 0x1 ;  /* 0x0000000100077882 */ /* 0x000fe20000000000 */
[----:B------:R-:W-:-:S02]  /*5190*/  UIADD3 UR21, UR40, 0x1, URZ ;  /* 0x0000000128157890 */ /* 0x000fc4000fffe03f */
[----:B------:R-:W-:Y:S02]  /*51a0*/  UIADD3 UR4, UR4, -0x1, URZ ;  /* 0xffffffff04047890 */ /* 0x000fe4000fffe03f */
[----:B------:R-:W-:Y:S02]  /*51b0*/  USHF.L.U32 UR5, UR7, UR5, URZ ;  /* 0x0000000507057299 */ /* 0x000fe4000800063f */
[----:B------:R-:W-:Y:S01]  /*51c0*/  ULOP3.LUT UR13, URZ, UR6, URZ, 0x33, !UPT ;  /* 0x000000063f0d7292 */ /* 0x000fe2000f8e333f */
[----:B------:R-:W-:Y:S01]  /*51d0*/  ULDC.64 UR22, c[0x0][0x198] ;  /* 0x0000660000167ab9 */ /* 0x000fe20000000a00 */
[C---:B0-----:R-:W-:Y:S02]  /*51e0*/  IMAD.SHL.U32 R11, R12.reuse, 0x20, RZ ;  /* 0x000000200c0b7824 */ /* 0x041fe400078e00ff */
[----:B------:R-:W-:-:S03]  /*51f0*/  IMAD.SHL.U32 R12, R12, 0x800, RZ ;  /* 0x000008000c0c7824 */ /* 0x000fc600078e00ff */
[----:B------:R-:W-:Y:S02]  /*5200*/  LOP3.LUT R11, R11, 0x20, RZ, 0xc0, !PT ;  /* 0x000000200b0b7812 */ /* 0x000fe400078ec0ff */
[----:B------:R-:W-:-:S07]  /*5210*/  LOP3.LUT R12, R12, 0x800, RZ, 0xc0, !PT ;  /* 0x000008000c0c7812 */ /* 0x000fce00078ec0ff */
.L_x_117:
[----:B------:R-:W-:-:S03]  /*5220*/  UMOV UR6, 0xffffffff ;  /* 0xffffffff00067882 */ /* 0x000fc60000000000 */
[----:B------:R-:W-:Y:S05]  /*5230*/  BRA.DIV UR6, `(.L_x_106) ;  /* 0x0000001206887947 */ /* 0x000fea000b800000 */
[----:B------:R-:W-:-:S13]  /*5240*/  ELECT P6, URZ, PT ;  /* 0x00000000003f782f */ /* 0x000fda00038c0000 */
.L_x_133:
[----:B------:R-:W0:Y:S01]  /*5250*/  LDC R4, c[0x0][0x28c] ;  /* 0x0000a300ff047b82 */ /* 0x000e220000000800 */
[----:B------:R-:W-:Y:S01]  /*5260*/  BSSY B1, `(.L_x_107) ;  /* 0x0000045000017945 */ /* 0x000fe20003800000 */
[----:B0-----:R-:W-:-:S13]  /*5270*/  ISETP.LT.OR P6, PT, R4, 0x1, !P6 ;  /* 0x000000010400780c */ /* 0x001fda00077c1670 */
[----:B------:R-:W-:Y:S05]  /*5280*/  @P6 BRA `(.L_x_108) ;  /* 0x0000000400086947 */ /* 0x000fea0003800000 */
[----:B------:R-:W-:Y:S02]  /*5290*/  IMAD.SHL.U32 R22, R22, 0x40, RZ ;  /* 0x0000004016167824 */ /* 0x000fe400078e00ff */
[----:B------:R-:W-:Y:S02]  /*52a0*/  IMAD R18, R18, 0x40, R11 ;  /* 0x0000004012127824 */ /* 0x000fe400078e020b */
[----:B------:R-:W-:Y:S02]  /*52b0*/  IMAD.MOV.U32 R15, RZ, RZ, RZ ;  /* 0x000000ffff0f7224 */ /* 0x000fe400078e00ff */
[----:B------:R-:W-:Y:S02]  /*52c0*/  IMAD.U32 R20, RZ, RZ, UR21 ;  /* 0x00000015ff147e24 */ /* 0x000fe4000f8e00ff */
[----:B------:R-:W-:Y:S02]  /*52d0*/  IMAD.MOV.U32 R4, RZ, RZ, R3 ;  /* 0x000000ffff047224 */ /* 0x000fe400078e0003 */
[----:B------:R-:W-:-:S07]  /*52e0*/  IMAD.MOV.U32 R5, RZ, RZ, R8 ;  /* 0x000000ffff057224 */ /* 0x000fce00078e0008 */
.L_x_112:
[----:B------:R-:W0:Y:S01]  /*52f0*/  S2R R7, SR_CgaCtaId ;  /* 0x0000000000077919 */ /* 0x000e220000008800 */
[----:B------:R-:W-:-:S04]  /*5300*/  MOV R6, 0x400 ;  /* 0x0000040000067802 */ /* 0x000fc80000000f00 */
[----:B0-----:R-:W-:Y:S02]  /*5310*/  LEA R14, R7, R6, 0x18 ;  /* 0x00000006070e7211 */ /* 0x001fe400078ec0ff */
[----:B------:R-:W-:Y:S01]  /*5320*/  SHF.L.U32 R6, R4, 0x1f, RZ ;  /* 0x0000001f04067819 */ /* 0x000fe200000006ff */
[----:B------:R-:W0:Y:S02]  /*5330*/  @!P2 LDC R7, c[0x0][0x500] ;  /* 0x00014000ff07ab82 */ /* 0x000e240000000800 */
[----:B------:R-:W-:-:S04]  /*5340*/  IMAD R13, R5, 0x8, R14 ;  /* 0x00000008050d7824 */ /* 0x000fc800078e020e */
[----:B------:R-:W1:Y:S02]  /*5350*/  SYNCS.PHASECHK.TRANS64.TRYWAIT P1, [R13+URZ+0x38], R6 ;  /* 0x000038060d0075a7 */ /* 0x000e64000802017f */
[----:B-1----:R-:W-:Y:S05]  /*5360*/  @!P1 BRA `(.L_x_109) ;  /* 0x00000010005c9947 */ /* 0x002fea0003800000 */
.L_x_134:
[----:B-1----:R-:W-:Y:S01]  /*5370*/  PRMT R6, R9, 0x9910, RZ ;  /* 0x0000991009067816 */ /* 0x002fe200000000ff */
[----:B0-----:R0:W-:Y:S03]  /*5380*/  @!P2 SYNCS.ARRIVE.TRANS64 RZ, [R13+URZ], R7 ;  /* 0x000000070dffa9a7 */ /* 0x0011e6000800003f */
[----:B------:R-:W-:-:S13]  /*5390*/  ISETP.NE.AND P1, PT, R6, 0x2, PT ;  /* 0x000000020600780c */ /* 0x000fda0003f25270 */
[----:B0-----:R-:W-:Y:S05]  /*53a0*/  @P1 BRA `(.L_x_110) ;  /* 0x0000000000041947 */ /* 0x001fea0003800000 */
[----:B------:R-:W-:Y:S01]  /*53b0*/  BPT.TRAP 0x1 ;  /* 0x000000040000795c */ /* 0x000fe20000300000 */
.L_x_110:
[----:B------:R-:W-:Y:S05]  /*53c0*/  @P0 BRA `(.L_x_111) ;  /* 0x0000000000040947 */ /* 0x000fea0003800000 */
[----:B------:R-:W-:Y:S01]  /*53d0*/  BPT.TRAP 0x1 ;  /* 0x000000040000795c */ /* 0x000fe20000300000 */
.L_x_111:
[----:B------:R-:W-:Y:S01]  /*53e0*/  IMAD R6, R5, 0x4000, R14 ;  /* 0x0000400005067824 */ /* 0x000fe200078e020e */
[----:B------:R-:W-:Y:S01]  /*53f0*/  R2UR UR34, R15 ;  /* 0x000000000f2272ca */ /* 0x000fe200000e0000 */
[----:B------:R-:W-:Y:S01]  /*5400*/  VIADD R20, R20, 0xffffffff ;  /* 0xffffffff14147836 */ /* 0x000fe20000000000 */
[----:B------:R-:W-:Y:S01]  /*5410*/  R2UR UR33, R13 ;  /* 0x000000000d2172ca */ /* 0x000fe200000e0000 */
[----:B------:R-:W-:Y:S01]  /*5420*/  UIADD3 UR6, UP0, UR22, 0xf0, URZ ;  /* 0x000000f016067890 */ /* 0x000fe2000ff1e03f */
[----:B------:R-:W-:Y:S01]  /*5430*/  R2UR UR24, R6 ;  /* 0x00000000061872ca */ /* 0x000fe200000e0000 */
[----:B------:R-:W-:Y:S01]  /*5440*/  IMAD R6, R5, 0x2000, R12 ;  /* 0x0000200005067824 */ /* 0x000fe200078e020c */
[----:B------:R-:W-:Y:S01]  /*5450*/  R2UR UR36, R19 ;  /* 0x00000000132472ca */ /* 0x000fe200000e0000 */
[----:B------:R-:W-:Y:S01]  /*5460*/  UIADD3 UR30, UP1, UR22, 0x1f0, URZ ;  /* 0x000001f0161e7890 */ /* 0x000fe2000ff3e03f */
[----:B------:R-:W-:Y:S01]  /*5470*/  R2UR UR35, R22 ;  /* 0x00000000162372ca */ /* 0x000fe200000e0000 */
[----:B------:R-:W-:Y:S01]  /*5480*/  IMAD R6, R6, 0x2, R14 ;  /* 0x0000000206067824 */ /* 0x000fe200078e020e */
[----:B------:R-:W-:Y:S01]  /*5490*/  R2UR UR19, R18 ;  /* 0x00000000121372ca */ /* 0x000fe200000e0000 */
[----:B------:R-:W-:Y:S01]  /*54a0*/  UIADD3.X UR7, URZ, UR23, URZ, UP0, !UPT ;  /* 0x000000173f077290 */ /* 0x000fe200087fe43f */
[----:B------:R-:W-:Y:S01]  /*54b0*/  ISETP.GT.AND P3, PT, R20, 0x1, PT ;  /* 0x000000011400780c */ /* 0x000fe20003f64270 */
[----:B------:R-:W-:Y:S01]  /*54c0*/  UIADD3 UR26, UR34, 0x40, URZ ;  /* 0x00000040221a7890 */ /* 0x000fe2000fffe03f */
[----:B------:R-:W-:Y:S01]  /*54d0*/  R2UR UR8, R6 ;  /* 0x00000000060872ca */ /* 0x000fe200000e0000 */
[----:B------:R-:W-:Y:S01]  /*54e0*/  UIADD3.X UR31, URZ, UR23, URZ, UP1, !UPT ;  /* 0x000000173f1f7290 */ /* 0x000fe20008ffe43f */
[----:B------:R-:W-:Y:S01]  /*54f0*/  VIADD R5, R5, 0x1 ;  /* 0x0000000105057836 */ /* 0x000fe20000000000 */
[----:B------:R-:W-:Y:S01]  /*5500*/  UIADD3 UR32, UR24, 0x180, URZ ;  /* 0x0000018018207890 */ /* 0x000fe2000fffe03f */
[----:B------:R-:W-:Y:S01]  /*5510*/  VIADD R15, R15, 0x80 ;  /* 0x000000800f0f7836 */ /* 0x000fe20000000000 */
[----:B------:R-:W-:Y:S01]  /*5520*/  UIADD3 UR24, UR24, 0x2180, URZ ;  /* 0x0000218018187890 */ /* 0x000fe2000fffe03f */
[----:B------:R-:W-:Y:S01]  /*5530*/  UMOV UR14, 0x0 ;  /* 0x00000000000e7882 */ /* 0x000fe20000000000 */
[----:B------:R-:W-:Y:S01]  /*5540*/  UMOV UR15, 0x10000000 ;  /* 0x10000000000f7882 */ /* 0x000fe20000000000 */
[----:B------:R-:W-:Y:S01]  /*5550*/  ISETP.NE.AND P1, PT, R5, 0x7, PT ;  /* 0x000000070500780c */ /* 0x000fe20003f25270 */
[----:B------:R-:W-:Y:S01]  /*5560*/  UMOV UR25, UR33 ;  /* 0x0000002100197c82 */ /* 0x000fe20008000000 */
[----:B------:R-:W-:Y:S01]  /*5570*/  UMOV UR28, UR36 ;  /* 0x00000024001c7c82 */ /* 0x000fe20008000000 */
[----:B------:R-:W-:-:S02]  /*5580*/  UMOV UR27, UR35 ;  /* 0x00000023001b7c82 */ /* 0x000fc40008000000 */
[----:B------:R-:W-:Y:S01]  /*5590*/  UIADD3 UR16, UR8, 0x1c180, URZ ;  /* 0x0001c18008107890 */ /* 0x000fe2000fffe03f */
[----:B------:R0:W-:Y:S01]  /*55a0*/  UTMALDG.3D [UR32], [UR6], desc[UR14] ;  /* 0x00000e20060075b4 */ /* 0x0001e20008011000 */
[----:B------:R-:W-:Y:S01]  /*55b0*/  UIADD3 UR8, UR8, 0x1e180, URZ ;  /* 0x0001e18008087890 */ /* 0x000fe2000fffe03f */
[----:B------:R-:W-:Y:S01]  /*55c0*/  SEL R7, RZ, 0x1, P1 ;  /* 0x00000001ff077807 */ /* 0x000fe20000800000 */
[----:B------:R-:W-:Y:S01]  /*55d0*/  UMOV UR29, 0x30000 ;  /* 0x00030000001d7882 */ /* 0x000fe20000000000 */
[----:B------:R-:W-:Y:S01]  /*55e0*/  UMOV UR17, UR33 ;  /* 0x0000002100117c82 */ /* 0x000fe20008000000 */
[----:B------:R-:W-:Y:S01]  /*55f0*/  UMOV UR18, UR34 ;  /* 0x0000002200127c82 */ /* 0x000fe20008000000 */
[----:B------:R-:W-:Y:S01]  /*5600*/  UMOV UR20, UR36 ;  /* 0x0000002400147c82 */ /* 0x000fe20008000000 */
[----:B------:R-:W-:Y:S01]  /*5610*/  UMOV UR9, UR33 ;  /* 0x0000002100097c82 */ /* 0x000fe20008000000 */
[----:B------:R-:W-:Y:S01]  /*5620*/  UMOV UR11, UR19 ;  /* 0x00000013000b7c82 */ /* 0x000fe20008000000 */
[----:B------:R-:W-:Y:S01]  /*5630*/  UMOV UR12, UR36 ;  /* 0x00000024000c7c82 */ /* 0x000fe20008000000 */
[----:B------:R0:W-:Y:S01]  /*5640*/  UTMALDG.3D [UR24], [UR6], desc[UR14] ;  /* 0x00000e18060075b4 */ /* 0x0001e20008011000 */
[----:B------:R-:W-:Y:S01]  /*5650*/  UMOV UR10, UR26 ;  /* 0x0000001a000a7c82 */ /* 0x000fe20008000000 */
[----:B------:R-:W-:-:S02]  /*5660*/  LOP3.LUT R4, R4, R7, RZ, 0x3c, !PT ;  /* 0x0000000704047212 */ /* 0x000fc400078e3cff */
[----:B------:R-:W-:Y:S01]  /*5670*/  SEL R5, R5, RZ, P1 ;  /* 0x000000ff05057207 */ /* 0x000fe20000800000 */
[----:B------:R0:W-:Y:S01]  /*5680*/  UTMALDG.3D.MULTICAST [UR16], [UR30], UR29, desc[UR14] ;  /* 0x00000e101e0073b4 */ /* 0x0001e2000801181d */
[----:B------:R0:W-:Y:S02]  /*5690*/  UTMALDG.3D.MULTICAST [UR8], [UR30], UR29, desc[UR14] ;  /* 0x00000e081e0073b4 */ /* 0x0001e4000801181d */
[----:B0-----:R-:W-:Y:S05]  /*56a0*/  @P3 BRA `(.L_x_112) ;  /* 0xfffffffc00103947 */ /* 0x001fea000383ffff */
.L_x_108:
[----:B------:R-:W-:Y:S05]  /*56b0*/  BSYNC B1 ;  /* 0x0000000000017941 */ /* 0x000fea0003800000 */
.L_x_107:
[----:B------:R-:W2:Y:S01]  /*56c0*/  LDL.64 R24, [R1] ;  /* 0x0000000001187983 */ /* 0x000ea20000100a00 */
[----:B------:R-:W-:Y:S01]  /*56d0*/  LOP3.LUT P4, RZ, R10, 0xff, RZ, 0xc0, !PT ;  /* 0x000000ff0aff7812 */ /* 0x000fe2000788c0ff */
[----:B------:R-:W-:Y:S01]  /*56e0*/  VIADD R13, R8, UR40 ;  /* 0x00000028080d7c36 */ /* 0x000fe20008000000 */
[----:B------:R-:W-:Y:S01]  /*56f0*/  ULDC.64 UR6, c[0x0][0x650] ;  /* 0x0001940000067ab9 */ /* 0x000fe20000000a00 */
[----:B------:R-:W-:Y:S01]  /*5700*/  IMAD.U32 R8, RZ, RZ, UR40 ;  /* 0x00000028ff087e24 */ /* 0x000fe2000f8e00ff */
[----:B------:R-:W-:Y:S01]  /*5710*/  UISETP.GE.U32.AND UP0, UPT, UR40, 0x7, UPT ;  /* 0x000000072800788c */ /* 0x000fe2000bf06070 */
[C---:B------:R-:W-:Y:S01]  /*5720*/  IMAD.WIDE.U32 R4, R13.reuse, 0x24924925, RZ ;  /* 0x249249250d047825 */ /* 0x040fe200078e00ff */
[----:B------:R-:W-:Y:S01]  /*5730*/  ISETP.GT.U32.AND P1, PT, R13, 0x6, PT ;  /* 0x000000060d00780c */ /* 0x000fe20003f24070 */
[----:B------:R-:W-:Y:S01]  /*5740*/  BSSY B1, `(.L_x_113) ;  /* 0x000006c000017945 */ /* 0x000fe20003800000 */
[----:B------:R-:W-:Y:S01]  /*5750*/  PRMT R10, RZ, 0x7610, R10 ;  /* 0x00007610ff0a7816 */ /* 0x000fe2000000000a */
[----:B------:R-:W-:Y:S01]  /*5760*/  IMAD.MOV.U32 R22, RZ, RZ, -0x1 ;  /* 0xffffffffff167424 */ /* 0x000fe200078e00ff */
[----:B------:R-:W-:Y:S01]  /*5770*/  ISETP.LT.U32.AND P1, PT, R8, 0x7, P1 ;  /* 0x000000070800780c */ /* 0x000fe20000f21070 */
[----:B------:R-:W-:Y:S01]  /*5780*/  IMAD.MOV.U32 R18, RZ, RZ, -0x1 ;  /* 0xffffffffff127424 */ /* 0x000fe200078e00ff */
[----:B------:R-:W-:Y:S01]  /*5790*/  PLOP3.LUT P3, PT, PT, PT, UP0, 0x80, 0x0 ;  /* 0x000000000000781c */ /* 0x000fe20003f6f008 */
[----:B------:R-:W0:Y:S01]  /*57a0*/  @P4 S2R R7, SR_CgaCtaId ;  /* 0x0000000000074919 */ /* 0x000e220000008800 */
[----:B------:R-:W-:Y:S01]  /*57b0*/  SEL R4, RZ, 0x1, !P1 ;  /* 0x00000001ff047807 */ /* 0x000fe20004800000 */
[----:B------:R-:W-:Y:S01]  /*57c0*/  IMAD.MOV.U32 R19, RZ, RZ, -0x1 ;  /* 0xffffffffff137424 */ /* 0x000fe200078e00ff */
[----:B------:R-:W-:-:S02]  /*57d0*/  @P4 MOV R6, 0x400 ;  /* 0x0000040000064802 */ /* 0x000fc40000000f00 */
[----:B------:R-:W-:Y:S02]  /*57e0*/  LOP3.LUT R3, R3, R4, RZ, 0x3c, !PT ;  /* 0x0000000403037212 */ /* 0x000fe400078e3cff */
[----:B------:R-:W-:Y:S02]  /*57f0*/  PRMT R4, RZ, 0x7610, R4 ;  /* 0x00007610ff047816 */ /* 0x000fe40000000004 */
[----:B0-----:R-:W-:Y:S01]  /*5800*/  @P4 LEA R6, R7, R6, 0x18 ;  /* 0x0000000607064211 */ /* 0x001fe200078ec0ff */
[----:B------:R-:W-:-:S03]  /*5810*/  IMAD.IADD R7, R13, 0x1, -R5 ;  /* 0x000000010d077824 */ /* 0x000fc600078e0a05 */
[----:B------:R0:W-:Y:S02]  /*5820*/  @P4 SYNCS.ARRIVE.TRANS64.A1T0 RZ, [R6+URZ+0xa8], RZ ;  /* 0x0000a8ff06ff49a7 */ /* 0x0001e4000810003f */
[----:B------:R-:W-:-:S04]  /*5830*/  LEA.HI R7, R7, R5, RZ, 0x1f ;  /* 0x0000000507077211 */ /* 0x000fc800078ff8ff */
[----:B------:R-:W-:-:S04]  /*5840*/  SHF.R.U32.HI R8, RZ, 0x2, R7 ;  /* 0x00000002ff087819 */ /* 0x000fc80000011607 */
[----:B------:R-:W-:Y:S01]  /*5850*/  @P3 LOP3.LUT R3, R3, 0x1, R8, 0x78, !PT ;  /* 0x0000000103033812 */ /* 0x000fe200078e7808 */
[----:B------:R-:W-:Y:S01]  /*5860*/  IMAD R8, R8, -0x7, R13 ;  /* 0xfffffff908087824 */ /* 0x000fe200078e020d */
[----:B--2---:R-:W-:-:S05]  /*5870*/  IADD3 R16, P1, R16, R24, RZ ;  /* 0x0000001810107210 */ /* 0x004fca0007f3e0ff */
[----:B------:R-:W-:Y:S01]  /*5880*/  IMAD.X R17, R17, 0x1, R0, P1 ;  /* 0x0000000111117824 */ /* 0x000fe200008e0600 */
[----:B------:R-:W-:-:S04]  /*5890*/  ISETP.GE.U32.AND P1, PT, R16, UR6, PT ;  /* 0x0000000610007c0c */ /* 0x000fc8000bf26070 */
[----:B------:R-:W-:-:S13]  /*58a0*/  ISETP.GE.U32.AND.EX P1, PT, R17, UR7, PT, P1 ;  /* 0x0000000711007c0c */ /* 0x000fda000bf26110 */
[----:B0-----:R-:W-:Y:S05]  /*58b0*/  @P1 BRA `(.L_x_114) ;  /* 0x0000000400501947 */ /* 0x001fea0003800000 */
[----:B------:R-:W0:Y:S01]  /*58c0*/  S2R R13, SR_CTAID.X ;  /* 0x00000000000d7919 */ /* 0x000e220000002500 */
[----:B------:R-:W-:Y:S01]  /*58d0*/  ULDC.64 UR6, c[0x0][0x628] ;  /* 0x00018a0000067ab9 */ /* 0x000fe20000000a00 */
[----:B------:R-:W-:Y:S01]  /*58e0*/  ULDC UR9, c[0x0][0x630] ;  /* 0x00018c0000097ab9 */ /* 0x000fe20000000800 */
[----:B------:R-:W-:Y:S01]  /*58f0*/  ISETP.NE.U32.AND P1, PT, RZ, UR6, PT ;  /* 0x00000006ff007c0c */ /* 0x000fe2000bf25070 */
[----:B------:R-:W1:Y:S01]  /*5900*/  S2R R14, SR_CTAID.Y ;  /* 0x00000000000e7919 */ /* 0x000e620000002600 */
[----:B------:R-:W-:Y:S01]  /*5910*/  ULDC UR10, c[0x0][0x150] ;  /* 0x00005400000a7ab9 */ /* 0x000fe20000000800 */
[----:B------:R-:W-:Y:S01]  /*5920*/  IMAD.MOV.U32 R4, RZ, RZ, R16 ;  /* 0x000000ffff047224 */ /* 0x000fe200078e0010 */
[----:B------:R-:W-:Y:S01]  /*5930*/  ISETP.NE.AND.EX P1, PT, RZ, UR7, PT, P1 ;  /* 0x00000007ff007c0c */ /* 0x000fe2000bf25310 */
[----:B------:R-:W-:Y:S01]  /*5940*/  IMAD.MOV.U32 R5, RZ, RZ, R17 ;  /* 0x000000ffff057224 */ /* 0x000fe200078e0011 */
[----:B0-----:R-:W-:-:S11]  /*5950*/  I2FP.F32.U32 R18, R13 ;  /* 0x0000000d00127245 */ /* 0x001fd60000201000 */
[----:B------:R-:W-:Y:S05]  /*5960*/  @!P1 BRA `(.L_x_115) ;  /* 0x0000000000289947 */ /* 0x000fea0003800000 */
[----:B------:R-:W-:Y:S02]  /*5970*/  ULDC UR8, c[0x0][0x634] ;  /* 0x00018d0000087ab9 */ /* 0x000fe40000000800 */
[----:B------:R-:W-:-:S05]  /*5980*/  IADD3 R5, P1, R16, UR8, RZ ;  /* 0x0000000810057c10 */ /* 0x000fca000ff3e0ff */
[----:B------:R-:W-:-:S04]  /*5990*/  IMAD.X R15, RZ, RZ, R17, P1 ;  /* 0x000000ffff0f7224 */ /* 0x000fc800008e0611 */
[----:B------:R-:W-:-:S04]  /*59a0*/  IMAD.WIDE.U32 R6, R15, UR6, RZ ;  /* 0x000000060f067c25 */ /* 0x000fc8000f8e00ff */
[----:B------:R-:W-:-:S04]  /*59b0*/  IMAD.WIDE.U32 R6, P1, R5, UR7, R6 ;  /* 0x0000000705067c25 */ /* 0x000fc8000f820006 */
[----:B------:R-:W-:-:S04]  /*59c0*/  IMAD.WIDE.U32 R4, R5, UR6, RZ ;  /* 0x0000000605047c25 */ /* 0x000fc8000f8e00ff */
[----:B------:R-:W-:Y:S01]  /*59d0*/  IMAD.MOV.U32 R4, RZ, RZ, R7 ;  /* 0x000000ffff047224 */ /* 0x000fe200078e0007 */
[----:B------:R-:W-:Y:S01]  /*59e0*/  IADD3 RZ, P3, R5, R6, RZ ;  /* 0x0000000605ff7210 */ /* 0x000fe20007f7e0ff */
[----:B------:R-:W-:-:S04]  /*59f0*/  IMAD.X R5, RZ, RZ, RZ, P1 ;  /* 0x000000ffff057224 */ /* 0x000fc800008e06ff */
[----:B------:R-:W-:-:S08]  /*5a00*/  IMAD.WIDE.U32.X R4, R15, UR7, R4, P3 ;  /* 0x000000070f047c25 */ /* 0x000fd000098e0404 */
.L_x_115:
[--C-:B------:R-:W-:Y:S01]  /*5a10*/  SHF.R.U64 R19, R4, UR9, R5.reuse ;  /* 0x0000000904137c19 */ /* 0x100fe20008001205 */
[----:B------:R-:W-:Y:S01]  /*5a20*/  FMUL R18, R18, UR10 ;  /* 0x0000000a12127c20 */ /* 0x000fe20008400000 */
[----:B------:R-:W-:Y:S01]  /*5a30*/  SHF.R.U32.HI R4, RZ, UR9, R5 ;  /* 0x00000009ff047c19 */ /* 0x000fe20008011605 */
[----:B------:R-:W0:Y:S01]  /*5a40*/  LDC R6, c[0x0][0x144] ;  /* 0x00005100ff067b82 */ /* 0x000e220000000800 */
[----:B------:R-:W-:Y:S01]  /*5a50*/  IADD3 R5, P1, RZ, -R19, RZ ;  /* 0x80000013ff057210 */ /* 0x000fe20007f3e0ff */
[----:B------:R-:W-:Y:S01]  /*5a60*/  ULDC UR8, c[0x0][0x154] ;  /* 0x0000550000087ab9 */ /* 0x000fe20000000800 */
[----:B-1----:R-:W-:Y:S01]  /*5a70*/  I2FP.F32.U32 R7, R14 ;  /* 0x0000000e00077245 */ /* 0x002fe20000201000 */
[----:B------:R-:W1:Y:S01]  /*5a80*/  F2I.U32.TRUNC.NTZ R18, R18 ;  /* 0x0000001200127305 */ /* 0x000e62000020f000 */
[----:B------:R-:W-:Y:S01]  /*5a90*/  ULDC.64 UR6, c[0x0][0x620] ;  /* 0x0001880000067ab9 */ /* 0x000fe20000000a00 */
[----:B------:R-:W-:Y:S01]  /*5aa0*/  IMAD.X R4, RZ, RZ, ~R4, P1 ;  /* 0x000000ffff047224 */ /* 0x000fe200008e0e04 */
[----:B------:R-:W-:Y:S01]  /*5ab0*/  ISETP.NE.AND P4, PT, R2, 0x1, PT ;  /* 0x000000010200780c */ /* 0x000fe20003f85270 */
[----:B------:R-:W-:Y:S01]  /*5ac0*/  FMUL R20, R7, UR8 ;  /* 0x0000000807147c20 */ /* 0x000fe20008400000 */
[----:B------:R-:W2:Y:S01]  /*5ad0*/  LDC R21, c[0x0][0x148] ;  /* 0x00005200ff157b82 */ /* 0x000ea20000000800 */
[----:B------:R-:W-:Y:S01]  /*5ae0*/  IMAD R4, R4, UR6, RZ ;  /* 0x0000000604047c24 */ /* 0x000fe2000f8e02ff */
[----:B------:R-:W-:-:S02]  /*5af0*/  ULDC.64 UR8, c[0x0][0x640] ;  /* 0x0001900000087ab9 */ /* 0x000fc40000000a00 */
[----:B------:R-:W-:Y:S01]  /*5b00*/  ISETP.NE.U32.AND P1, PT, RZ, UR8, PT ;  /* 0x00000008ff007c0c */ /* 0x000fe2000bf25070 */
[----:B------:R-:W3:Y:S01]  /*5b10*/  F2I.U32.TRUNC.NTZ R20, R20 ;  /* 0x0000001400147305 */ /* 0x000ee2000020f000 */
[C---:B------:R-:W-:Y:S02]  /*5b20*/  IMAD R7, R5.reuse, UR7, R4 ;  /* 0x0000000705077c24 */ /* 0x040fe4000f8e0204 */
[----:B------:R-:W-:Y:S01]  /*5b30*/  IMAD.WIDE.U32 R4, R5, UR6, R16 ;  /* 0x0000000605047c25 */ /* 0x000fe2000f8e0010 */
[----:B------:R-:W-:Y:S01]  /*5b40*/  ULDC UR6, c[0x0][0x618] ;  /* 0x0001860000067ab9 */ /* 0x000fe20000000800 */
[----:B------:R-:W-:Y:S02]  /*5b50*/  ISETP.NE.AND.EX P1, PT, RZ, UR9, PT, P1 ;  /* 0x00000009ff007c0c */ /* 0x000fe4000bf25310 */
[----:B------:R-:W-:Y:S02]  /*5b60*/  IMAD.IADD R5, R5, 0x1, R7 ;  /* 0x0000000105057824 */ /* 0x000fe400078e0207 */
[----:B-1----:R-:W-:-:S03]  /*5b70*/  IMAD.MOV R18, RZ, RZ, -R18 ;  /* 0x000000ffff127224 */ /* 0x002fc600078e0a12 */
[----:B------:R-:W-:Y:S01]  /*5b80*/  SHF.R.U64 R15, R4, UR6, R5 ;  /* 0x00000006040f7c19 */ /* 0x000fe20008001205 */
[----:B0-----:R-:W-:Y:S01]  /*5b90*/  IMAD R13, R6, R18, R13 ;  /* 0x00000012060d7224 */ /* 0x001fe200078e020d */
[----:B------:R-:W-:Y:S01]  /*5ba0*/  SHF.R.U32.HI R4, RZ, UR6, R5 ;  /* 0x00000006ff047c19 */ /* 0x000fe20008011605 */
[----:B------:R-:W-:Y:S01]  /*5bb0*/  ULDC UR6, c[0x0][0x608] ;  /* 0x0001820000067ab9 */ /* 0x000fe20000000800 */
[----:B---3--:R-:W-:Y:S02]  /*5bc0*/  IMAD.MOV R6, RZ, RZ, -R20 ;  /* 0x000000ffff067224 */ /* 0x008fe400078e0a14 */
[--C-:B------:R-:W-:Y:S02]  /*5bd0*/  SHF.R.U64 R18, R15, UR6, R4.reuse ;  /* 0x000000060f127c19 */ /* 0x100fe40008001204 */
[----:B------:R-:W-:Y:S01]  /*5be0*/  SHF.R.U32.HI R5, RZ, UR6, R4 ;  /* 0x00000006ff057c19 */ /* 0x000fe20008011604 */
[----:B------:R-:W-:Y:S01]  /*5bf0*/  ULDC UR6, c[0x0][0x658] ;  /* 0x0001960000067ab9 */ /* 0x000fe20000000800 */
[----:B--2---:R-:W-:-:S02]  /*5c00*/  @P4 IMAD R13, R21, R6, R14 ;  /* 0x00000006150d4224 */ /* 0x004fc400078e020e */
[--C-:B------:R-:W-:Y:S02]  /*5c10*/  SHF.R.U64 R14, R18, UR6, R5.reuse ;  /* 0x00000006120e7c19 */ /* 0x100fe40008001205 */
[----:B------:R-:W-:-:S03]  /*5c20*/  SHF.R.U32.HI R21, RZ, UR6, R5 ;  /* 0x00000006ff157c19 */ /* 0x000fc60008011605 */
[----:B------:R-:W-:Y:S02]  /*5c30*/  IMAD.MOV.U32 R6, RZ, RZ, R14 ;  /* 0x000000ffff067224 */ /* 0x000fe400078e000e */
[----:B------:R-:W-:Y:S01]  /*5c40*/  IMAD.MOV.U32 R5, RZ, RZ, R21 ;  /* 0x000000ffff057224 */ /* 0x000fe200078e0015 */
[----:B------:R-:W-:Y:S06]  /*5c50*/  @!P1 BRA `(.L_x_116) ;  /* 0x00000000002c9947 */ /* 0x000fec0003800000 */
        /* <DEDUP_REMOVED lines=9> */
[----:B------:R-:W-:-:S04]  /*5cf0*/  IMAD.WIDE.U32.X R4, R21, UR9, R4, P3 ;  /* 0x0000000915047c25 */ /* 0x000fc800098e0404 */
[----:B------:R-:W-:-:S07]  /*5d00*/  IMAD.MOV.U32 R6, RZ, RZ, R4 ;  /* 0x000000ffff067224 */ /* 0x000fce00078e0004 */
.L_x_116:
[----:B------:R-:W-:Y:S01]  /*5d10*/  ULDC UR6, c[0x0][0x648] ;  /* 0x0001920000067ab9 */ /* 0x000fe20000000800 */
[----:B------:R-:W-:Y:S01]  /*5d20*/  LOP3.LUT R4, R18, UR13, RZ, 0xc0, !PT ;  /* 0x0000000d12047c12 */ /* 0x000fe2000f8ec0ff */
[----:B------:R-:W-:Y:S01]  /*5d30*/  ULDC UR7, c[0x0][0x610] ;  /* 0x0001840000077ab9 */ /* 0x000fe20000000800 */
[----:B------:R-:W-:Y:S01]  /*5d40*/  SHF.R.U64 R5, R6, UR6, R5 ;  /* 0x0000000606057c19 */ /* 0x000fe20008001205 */
[----:B------:R-:W-:Y:S01]  /*5d50*/  ULDC UR6, c[0x0][0x638] ;  /* 0x00018e0000067ab9 */ /* 0x000fe20000000800 */
[----:B------:R-:W-:-:S03]  /*5d60*/  LOP3.LUT R15, R15, UR4, RZ, 0xc0, !PT ;  /* 0x000000040f0f7c12 */ /* 0x000fc6000f8ec0ff */
[----:B------:R-:W-:Y:S02]  /*5d70*/  IMAD.MOV R7, RZ, RZ, -R5 ;  /* 0x000000ffff077224 */ /* 0x000fe400078e0a05 */
[----:B------:R-:W-:Y:S02]  /*5d80*/  IMAD R4, R5, UR5, R4 ;  /* 0x0000000505047c24 */ /* 0x000fe4000f8e0204 */
[----:B------:R-:W-:Y:S01]  /*5d90*/  IMAD R14, R7, UR6, R14 ;  /* 0x00000006070e7c24 */ /* 0x000fe2000f8e020e */
[----:B------:R-:W-:Y:S01]  /*5da0*/  ULDC UR6, c[0x0][0x600] ;  /* 0x0001800000067ab9 */ /* 0x000fe20000000800 */
[----:B------:R-:W-:Y:S02]  /*5db0*/  IMAD R13, R4, UR7, R13 ;  /* 0x00000007040d7c24 */ /* 0x000fe4000f8e020d */
[----:B------:R-:W-:Y:S02]  /*5dc0*/  IMAD R14, R14, UR6, R15 ;  /* 0x000000060e0e7c24 */ /* 0x000fe4000f8e020f */
[----:B------:R-:W-:-:S03]  /*5dd0*/  IMAD.MOV.U32 R4, RZ, RZ, 0x1 ;  /* 0x00000001ff047424 */ /* 0x000fc600078e00ff */
[----:B------:R-:W-:Y:S02]  /*5de0*/  SEL R18, R14, R13, !P4 ;  /* 0x0000000d0e127207 */ /* 0x000fe40006000000 */
[----:B------:R-:W-:-:S07]  /*5df0*/  SEL R22, R13, R14, !P4 ;  /* 0x0000000e0d167207 */ /* 0x000fce0006000000 */
.L_x_114:
[----:B------:R-:W-:Y:S05]  /*5e00*/  BSYNC B1 ;  /* 0x0000000000017941 */ /* 0x000fea0003800000 */
.L_x_113:
[----:B------:R-:W-:-:S13]  /*5e10*/  LOP3.LUT P1, RZ, R4, 0xff, RZ, 0xc0, !PT ;  /* 0x000000ff04ff7812 */ /* 0x000fda000782c0ff */
[----:B------:R-:W-:Y:S05]  /*5e20*/  @P1 BRA `(.L_x_117) ;  /* 0xfffffff000fc1947 */ /* 0x000fea000383ffff */
[----:B------:R-:W-:Y:S05]  /*5e30*/  BSYNC B0 ;  /* 0x0000000000007941 */ /* 0x000fea0003800000 */
.L_x_105:
[----:B------:R-:W-:-:S03]  /*5e40*/  UMOV UR6, 0xffffffff ;  /* 0xffffffff00067882 */ /* 0x000fc60000000000 */
[----:B------:R-:W-:Y:S05]  /*5e50*/  BRA.DIV UR6, `(.L_x_118) ;  /* 0x0000000606b47947 */ /* 0x000fea000b800000 */
[----:B------:R-:W-:-:S13]  /*5e60*/  ELECT P6, URZ, PT ;  /* 0x00000000003f782f */ /* 0x000fda00038c0000 */
.L_x_137:
[----:B------:R-:W-:Y:S04]  /*5e70*/  BSSY B0, `(.L_x_119) ;  /* 0x0000046000007945 */ /* 0x000fe80003800000 */
[----:B------:R-:W-:Y:S05]  /*5e80*/  @!P6 BRA `(.L_x_120) ;  /* 0x000000040010e947 */ /* 0x000fea0003800000 */
[----:B------:R-:W-:-:S04]  /*5e90*/  LOP3.LUT R23, R23, 0x2, RZ, 0xfc, !PT ;  /* 0x0000000217177812 */ /* 0x000fc800078efcff */
[----:B------:R-:W-:-:S13]  /*5ea0*/  ISETP.NE.AND P0, PT, R23, 0x3, PT ;  /* 0x000000031700780c */ /* 0x000fda0003f05270 */
[----:B------:R-:W-:Y:S05]  /*5eb0*/  @!P0 BRA `(.L_x_121) ;  /* 0x0000000000048947 */ /* 0x000fea0003800000 */
[----:B------:R-:W-:Y:S01]  /*5ec0*/  BPT.TRAP 0x1 ;  /* 0x000000040000795c */ /* 0x000fe20000300000 */
.L_x_121:
[----:B------:R-:W0:Y:S01]  /*5ed0*/  S2R R5, SR_CgaCtaId ;  /* 0x0000000000057919 */ /* 0x000e220000008800 */
[----:B------:R-:W-:Y:S02]  /*5ee0*/  MOV R0, 0x400 ;  /* 0x0000040000007802 */ /* 0x000fe40000000f00 */
[----:B------:R-:W-:Y:S02]  /*5ef0*/  SHF.L.U32 R2, R3, 0x1f, RZ ;  /* 0x0000001f03027819 */ /* 0x000fe400000006ff */
[----:B0-----:R-:W-:-:S05]  /*5f00*/  LEA R5, R5, R0, 0x18 ;  /* 0x0000000005057211 */ /* 0x001fca00078ec0ff */
[----:B------:R-:W-:-:S04]  /*5f10*/  VIADD R5, R5, 0x38 ;  /* 0x0000003805057836 */ /* 0x000fc80000000000 */
[C---:B------:R-:W-:Y:S02]  /*5f20*/  IMAD R7, R8.reuse, 0x8, R5 ;  /* 0x0000000808077824 */ /* 0x040fe400078e0205 */
[----:B------:R-:W-:Y:S02]  /*5f30*/  VIADD R8, R8, 0x1 ;  /* 0x0000000108087836 */ /* 0x000fe40000000000 */
[----:B------:R-:W0:Y:S03]  /*5f40*/  SYNCS.PHASECHK.TRANS64.TRYWAIT P0, [R7+URZ], R2 ;  /* 0x00000002070075a7 */ /* 0x000e26000800017f */
[----:B------:R-:W-:-:S04]  /*5f50*/  ISETP.NE.AND P1, PT, R8, 0x7, PT ;  /* 0x000000070800780c */ /* 0x000fc80003f25270 */
[----:B------:R-:W-:Y:S02]  /*5f60*/  SEL R0, RZ, 0x1, P1 ;  /* 0x00000001ff007807 */ /* 0x000fe40000800000 */
[----:B------:R-:W-:Y:S02]  /*5f70*/  SEL R8, R8, RZ, P1 ;  /* 0x000000ff08087207 */ /* 0x000fe40000800000 */
[----:B------:R-:W-:-:S03]  /*5f80*/  LOP3.LUT R9, R3, R0, RZ, 0x3c, !PT ;  /* 0x0000000003097212 */ /* 0x000fc600078e3cff */
[----:B------:R-:W-:Y:S01]  /*5f90*/  IMAD R6, R8, 0x8, R5 ;  /* 0x0000000808067824 */ /* 0x000fe200078e0205 */
[----:B------:R-:W-:Y:S01]  /*5fa0*/  SHF.L.U32 R3, R9, 0x1f, RZ ;  /* 0x0000001f09037819 */ /* 0x000fe200000006ff */
[----:B0-----:R-:W-:Y:S06]  /*5fb0*/  @!P0 BRA `(.L_x_122) ;  /* 0x00000004007c8947 */ /* 0x001fec0003800000 */
.L_x_138:
[----:B------:R-:W1:Y:S01]  /*5fc0*/  SYNCS.PHASECHK.TRANS64.TRYWAIT P0, [R6+URZ], R3 ;  /* 0x00000003060075a7 */ /* 0x000e62000800017f */
[----:B------:R-:W-:-:S05]  /*5fd0*/  VIADD R0, R8, 0x1 ;  /* 0x0000000108007836 */ /* 0x000fca0000000000 */
[----:B------:R-:W-:-:S04]  /*5fe0*/  ISETP.NE.AND P1, PT, R0, 0x7, PT ;  /* 0x000000070000780c */ /* 0x000fc80003f25270 */
[----:B0-----:R-:W-:Y:S02]  /*5ff0*/  SEL R2, RZ, 0x1, P1 ;  /* 0x00000001ff027807 */ /* 0x001fe40000800000 */
[----:B------:R-:W-:Y:S02]  /*6000*/  SEL R0, R0, RZ, P1 ;  /* 0x000000ff00007207 */ /* 0x000fe40000800000 */
[----:B------:R-:W-:-:S03]  /*6010*/  LOP3.LUT R9, R9, R2, RZ, 0x3c, !PT ;  /* 0x0000000209097212 */ /* 0x000fc600078e3cff */
[----:B------:R-:W-:Y:S01]  /*6020*/  IMAD R7, R0, 0x8, R5 ;  /* 0x0000000800077824 */ /* 0x000fe200078e0205 */
[----:B------:R-:W-:Y:S01]  /*6030*/  SHF.L.U32 R4, R9, 0x1f, RZ ;  /* 0x0000001f09047819 */ /* 0x000fe200000006ff */
[----:B-1----:R-:W-:Y:S06]  /*6040*/  @!P0 BRA `(.L_x_123) ;  /* 0x00000004006c8947 */ /* 0x002fec0003800000 */
.L_x_139:
[----:B------:R-:W1:Y:S01]  /*6050*/  SYNCS.PHASECHK.TRANS64.TRYWAIT P0, [R7+URZ], R4 ;  /* 0x00000004070075a7 */ /* 0x000e62000800017f */
[----:B------:R-:W-:-:S05]  /*6060*/  VIADD R0, R0, 0x1 ;  /* 0x0000000100007836 */ /* 0x000fca0000000000 */
[----:B------:R-:W-:-:S04]  /*6070*/  ISETP.NE.AND P1, PT, R0, 0x7, PT ;  /* 0x000000070000780c */ /* 0x000fc80003f25270 */
[----:B------:R-:W-:Y:S02]  /*6080*/  SEL R2, RZ, 0x1, P1 ;  /* 0x00000001ff027807 */ /* 0x000fe40000800000 */
[----:B------:R-:W-:Y:S02]  /*6090*/  SEL R0, R0, RZ, P1 ;  /* 0x000000ff00007207 */ /* 0x000fe40000800000 */
[----:B------:R-:W-:-:S03]  /*60a0*/  LOP3.LUT R9, R9, R2, RZ, 0x3c, !PT ;  /* 0x0000000209097212 */ /* 0x000fc600078e3cff */
[----:B0-----:R-:W-:Y:S01]  /*60b0*/  IMAD R6, R0, 0x8, R5 ;  /* 0x0000000800067824 */ /* 0x001fe200078e0205 */
[----:B------:R-:W-:Y:S01]  /*60c0*/  SHF.L.U32 R3, R9, 0x1f, RZ ;  /* 0x0000001f09037819 */ /* 0x000fe200000006ff */
[----:B-1----:R-:W-:Y:S06]  /*60d0*/  @!P0 BRA `(.L_x_124) ;  /* 0x00000004005c8947 */ /* 0x002fec0003800000 */
.L_x_140:
        /* <DEDUP_REMOVED lines=9> */
.L_x_141:
        /* <DEDUP_REMOVED lines=9> */
.L_x_142:
[----:B------:R-:W1:Y:S01]  /*6200*/  SYNCS.PHASECHK.TRANS64.TRYWAIT P0, [R6+URZ], R3 ;  /* 0x00000003060075a7 */ /* 0x000e62000800017f */
[----:B------:R-:W-:-:S05]  /*6210*/  VIADD R0, R0, 0x1 ;  /* 0x0000000100007836 */ /* 0x000fca0000000000 */
[----:B------:R-:W-:-:S04]  /*6220*/  ISETP.NE.AND P1, PT, R0, 0x7, PT ;  /* 0x000000070000780c */ /* 0x000fc80003f25270 */
[----:B------:R-:W-:Y:S02]  /*6230*/  SEL R2, RZ, 0x1, P1 ;  /* 0x00000001ff027807 */ /* 0x000fe40000800000 */
[----:B------:R-:W-:Y:S02]  /*6240*/  SEL R0, R0, RZ, P1 ;  /* 0x000000ff00007207 */ /* 0x000fe40000800000 */
[----:B------:R-:W-:Y:S01]  /*6250*/  LOP3.LUT R2, R9, R2, RZ, 0x3c, !PT ;  /* 0x0000000209027212 */ /* 0x000fe200078e3cff */
[----:B-1----:R-:W-:Y:S06]  /*6260*/  @!P0 BRA `(.L_x_127) ;  /* 0x0000000400348947 */ /* 0x002fec0003800000 */
.L_x_143:
[----:B------:R-:W-:Y:S01]  /*6270*/  IMAD R5, R0, 0x8, R5 ;  /* 0x0000000800057824 */ /* 0x000fe200078e0205 */
[----:B------:R-:W-:-:S07]  /*6280*/  SHF.L.U32 R0, R2, 0x1f, RZ ;  /* 0x0000001f02007819 */ /* 0x000fce00000006ff */
.L_x_128:
[----:B--2---:R2:W3:Y:S02]  /*6290*/  SYNCS.PHASECHK.TRANS64.TRYWAIT P0, [R5+URZ], R0 ;  /* 0x00000000050075a7 */ /* 0x0044e4000800017f */
[----:B---3--:R-:W-:Y:S05]  /*62a0*/  @!P0 NANOSLEEP.SYNCS 0x989680 ;  /* 0x009896800000895d */ /* 0x008fea0003900000 */
[----:B------:R-:W3:Y:S02]  /*62b0*/  @!P0 SYNCS.PHASECHK.TRANS64 P0, [R5+URZ], R0 ;  /* 0x00000000050085a7 */ /* 0x000ee4000800007f */
[----:B---3--:R-:W-:Y:S05]  /*62c0*/  @!P0 BRA `(.L_x_128) ;  /* 0xfffffffc00f08947 */ /* 0x008fea000383ffff */
.L_x_120:
[----:B------:R-:W-:Y:S05]  /*62d0*/  BSYNC B0 ;  /* 0x0000000000007941 */ /* 0x000fea0003800000 */
.L_x_119:
[----:B------:R-:W-:Y:S05]  /*62e0*/  EXIT ;  /* 0x000000000000794d */ /* 0x000fea0003800000 */
.L_x_19:
[----:B0-----:R-:W-:-:S04]  /*62f0*/  IMAD.U32 R3, RZ, RZ, UR43 ;  /* 0x0000002bff037e24 */ /* 0x001fc8000f8e00ff */
[----:B------:R0:W1:Y:S03]  /*6300*/  SYNCS.PHASECHK.TRANS64.TRYWAIT P0, [R3+URZ+-0x8], R0 ;  /* 0xfffff800030075a7 */ /* 0x000066000800017f */
[----:B-1----:R-:W-:Y:S05]  /*6310*/  @!P0 NANOSLEEP.SYNCS 0x989680 ;  /* 0x009896800000895d */ /* 0x002fea0003900000 */
[----:B------:R-:W1:Y:S02]  /*6320*/  @!P0 SYNCS.PHASECHK.TRANS64 P0, [R3+URZ+-0x8], R0 ;  /* 0xfffff800030085a7 */ /* 0x000e64000800007f */
[----:B-1----:R-:W-:Y:S05]  /*6330*/  @!P0 BRA `(.L_x_19) ;  /* 0xfffffffc00ec8947 */ /* 0x002fea000383ffff */
[----:B------:R-:W-:Y:S05]  /*6340*/  BRA `(.L_x_129) ;  /* 0xffffffb400587947 */ /* 0x000fea000383ffff */
.L_x_24:
[----:B-1----:R1:W2:Y:S02]  /*6350*/  SYNCS.PHASECHK.TRANS64.TRYWAIT P1, [R3+URZ], R0 ;  /* 0x00000000030075a7 */ /* 0x0022a4000802017f */
[----:B--2---:R-:W-:Y:S05]  /*6360*/  @!P1 NANOSLEEP.SYNCS 0x989680 ;  /* 0x009896800000995d */ /* 0x004fea0003900000 */
[----:B------:R-:W2:Y:S02]  /*6370*/  @!P1 SYNCS.PHASECHK.TRANS64 P1, [R3+URZ], R0 ;  /* 0x00000000030095a7 */ /* 0x000ea4000802007f */
[----:B--2---:R-:W-:Y:S05]  /*6380*/  @!P1 BRA `(.L_x_24) ;  /* 0xfffffffc00f09947 */ /* 0x004fea000383ffff */
[----:B------:R-:W-:Y:S05]  /*6390*/  BRA `(.L_x_23) ;  /* 0xffffffb400c47947 */ /* 0x000fea000383ffff */
.L_x_29:
[----:B-1----:R-:W-:-:S04]  /*63a0*/  IMAD.U32 R5, RZ, RZ, UR4 ;  /* 0x00000004ff057e24 */ /* 0x002fc8000f8e00ff */
[----:B------:R1:W2:Y:S03]  /*63b0*/  SYNCS.PHASECHK.TRANS64.TRYWAIT P1, [R5+URZ], R4 ;  /* 0x00000004050075a7 */ /* 0x0002a6000802017f */
[----:B--2---:R-:W-:Y:S05]  /*63c0*/  @!P1 NANOSLEEP.SYNCS 0x989680 ;  /* 0x009896800000995d */ /* 0x004fea0003900000 */
[----:B------:R-:W2:Y:S02]  /*63d0*/  @!P1 SYNCS.PHASECHK.TRANS64 P1, [R5+URZ], R4 ;  /* 0x00000004050095a7 */ /* 0x000ea4000802007f */
[----:B--2---:R-:W-:Y:S05]  /*63e0*/  @!P1 BRA `(.L_x_29) ;  /* 0xfffffffc00ec9947 */ /* 0x004fea000383ffff */
[----:B------:R-:W-:Y:S05]  /*63f0*/  BRA `(.L_x_28) ;  /* 0xffffffb800ec7947 */ /* 0x000fea000383ffff */
.L_x_37:
[----:B0-----:R-:W-:-:S04]  /*6400*/  IMAD.U32 R3, RZ, RZ, UR43 ;  /* 0x0000002bff037e24 */ /* 0x001fc8000f8e00ff */
[----:B------:R0:W1:Y:S03]  /*6410*/  SYNCS.PHASECHK.TRANS64.TRYWAIT P0, [R3+URZ+0x8], R0 ;  /* 0x00000800030075a7 */ /* 0x000066000800017f */
[----:B-1----:R-:W-:Y:S05]  /*6420*/  @!P0 NANOSLEEP.SYNCS 0x989680 ;  /* 0x009896800000895d */ /* 0x002fea0003900000 */
[----:B------:R-:W1:Y:S02]  /*6430*/  @!P0 SYNCS.PHASECHK.TRANS64 P0, [R3+URZ+0x8], R0 ;  /* 0x00000800030085a7 */ /* 0x000e64000800007f */
[----:B-1----:R-:W-:Y:S05]  /*6440*/  @!P0 BRA `(.L_x_37) ;  /* 0xfffffffc00ec8947 */ /* 0x002fea000383ffff */
[----:B------:R-:W-:Y:S05]  /*6450*/  BRA `(.L_x_130) ;  /* 0xffffffc000b07947 */ /* 0x000fea000383ffff */
.L_x_106:
[----:B------:R-:W-:Y:S01]  /*6460*/  BSSY B1, `(.L_x_131) ;  /* 0x0000006000017945 */ /* 0x000fe20003800000 */
[----:B------:R-:W-:-:S07]  /*6470*/  IMAD.MOV.U32 R15, RZ, RZ, -0x1 ;  /* 0xffffffffff0f7424 */ /* 0x000fce00078e00ff */
[----:B-----5:R-:W-:Y:S05]  /*6480*/  WARPSYNC.COLLECTIVE R15, `(.L_x_132) ;  /* 0x000000000f0c7348 */ /* 0x020fea0003c00000 */
[----:B------:R-:W-:Y:S02]  /*6490*/  ELECT P6, UR62, PT ;  /* 0x00000000003e782f */ /* 0x000fe400038c0000 */
[----:B------:R-:W-:Y:S01]  /*64a0*/  MOV R14, UR62 ;  /* 0x0000003e000e7c02 */ /* 0x000fe20008000f00 */
[----:B-----5:R-:W-:Y:S10]  /*64b0*/  ENDCOLLECTIVE ;  /* 0x000000000000791b */ /* 0x020ff40003800000 */
.L_x_132:
[----:B------:R-:W-:Y:S05]  /*64c0*/  BSYNC B1 ;  /* 0x0000000000017941 */ /* 0x000fea0003800000 */
.L_x_131:
[----:B------:R-:W-:Y:S05]  /*64d0*/  BRA `(.L_x_133) ;  /* 0xffffffec005c7947 */ /* 0x000fea000383ffff */
.L_x_109:
[----:B-1----:R1:W2:Y:S02]  /*64e0*/  SYNCS.PHASECHK.TRANS64.TRYWAIT P1, [R13+URZ+0x38], R6 ;  /* 0x000038060d0075a7 */ /* 0x0022a4000802017f */
[----:B--2---:R-:W-:Y:S05]  /*64f0*/  @!P1 NANOSLEEP.SYNCS 0x989680 ;  /* 0x009896800000995d */ /* 0x004fea0003900000 */
[----:B------:R-:W2:Y:S02]  /*6500*/  @!P1 SYNCS.PHASECHK.TRANS64 P1, [R13+URZ+0x38], R6 ;  /* 0x000038060d0095a7 */ /* 0x000ea4000802007f */
[----:B--2---:R-:W-:Y:S05]  /*6510*/  @!P1 BRA `(.L_x_109) ;  /* 0xfffffffc00f09947 */ /* 0x004fea000383ffff */
[----:B------:R-:W-:Y:S05]  /*6520*/  BRA `(.L_x_134) ;  /* 0xffffffec00907947 */ /* 0x000fea000383ffff */
.L_x_118:
[----:B------:R-:W-:Y:S01]  /*6530*/  BSSY B0, `(.L_x_135) ;  /* 0x0000006000007945 */ /* 0x000fe20003800000 */
[----:B------:R-:W-:-:S07]  /*6540*/  IMAD.MOV.U32 R15, RZ, RZ, -0x1 ;  /* 0xffffffffff0f7424 */ /* 0x000fce00078e00ff */
[----:B-----5:R-:W-:Y:S05]  /*6550*/  WARPSYNC.COLLECTIVE R15, `(.L_x_136) ;  /* 0x000000000f0c7348 */ /* 0x020fea0003c00000 */
[----:B------:R-:W-:Y:S02]  /*6560*/  ELECT P6, UR62, PT ;  /* 0x00000000003e782f */ /* 0x000fe400038c0000 */
[----:B------:R-:W-:Y:S01]  /*6570*/  MOV R14, UR62 ;  /* 0x0000003e000e7c02 */ /* 0x000fe20008000f00 */
[----:B-----5:R-:W-:Y:S10]  /*6580*/  ENDCOLLECTIVE ;  /* 0x000000000000791b */ /* 0x020ff40003800000 */
.L_x_136:
[----:B------:R-:W-:Y:S05]  /*6590*/  BSYNC B0 ;  /* 0x0000000000007941 */ /* 0x000fea0003800000 */
.L_x_135:
[----:B------:R-:W-:Y:S05]  /*65a0*/  BRA `(.L_x_137) ;  /* 0xfffffff800307947 */ /* 0x000fea000383ffff */
.L_x_122:
[----:B0-----:R0:W1:Y:S02]  /*65b0*/  SYNCS.PHASECHK.TRANS64.TRYWAIT P0, [R7+URZ], R2 ;  /* 0x00000002070075a7 */ /* 0x001064000800017f */
[----:B-1----:R-:W-:Y:S05]  /*65c0*/  @!P0 NANOSLEEP.SYNCS 0x989680 ;  /* 0x009896800000895d */ /* 0x002fea0003900000 */
[----:B------:R-:W1:Y:S02]  /*65d0*/  @!P0 SYNCS.PHASECHK.TRANS64 P0, [R7+URZ], R2 ;  /* 0x00000002070085a7 */ /* 0x000e64000800007f */
[----:B-1----:R-:W-:Y:S05]  /*65e0*/  @!P0 BRA `(.L_x_122) ;  /* 0xfffffffc00f08947 */ /* 0x002fea000383ffff */
[----:B------:R-:W-:Y:S05]  /*65f0*/  BRA `(.L_x_138) ;  /* 0xfffffff800707947 */ /* 0x000fea000383ffff */
.L_x_123:
[----:B0-----:R0:W1:Y:S02]  /*6600*/  SYNCS.PHASECHK.TRANS64.TRYWAIT P0, [R6+URZ], R3 ;  /* 0x00000003060075a7 */ /* 0x001064000800017f */
[----:B-1----:R-:W-:Y:S05]  /*6610*/  @!P0 NANOSLEEP.SYNCS 0x989680 ;  /* 0x009896800000895d */ /* 0x002fea0003900000 */
[----:B------:R-:W1:Y:S02]  /*6620*/  @!P0 SYNCS.PHASECHK.TRANS64 P0, [R6+URZ], R3 ;  /* 0x00000003060085a7 */ /* 0x000e64000800007f */
[----:B-1----:R-:W-:Y:S05]  /*6630*/  @!P0 BRA `(.L_x_123) ;  /* 0xfffffffc00f08947 */ /* 0x002fea000383ffff */
[----:B------:R-:W-:Y:S05]  /*6640*/  BRA `(.L_x_139) ;  /* 0xfffffff800807947 */ /* 0x000fea000383ffff */
.L_x_124:
[----:B0-----:R0:W1:Y:S02]  /*6650*/  SYNCS.PHASECHK.TRANS64.TRYWAIT P0, [R7+URZ], R4 ;  /* 0x00000004070075a7 */ /* 0x001064000800017f */
[----:B-1----:R-:W-:Y:S05]  /*6660*/  @!P0 NANOSLEEP.SYNCS 0x989680 ;  /* 0x009896800000895d */ /* 0x002fea0003900000 */
[----:B------:R-:W1:Y:S02]  /*6670*/  @!P0 SYNCS.PHASECHK.TRANS64 P0, [R7+URZ], R4 ;  /* 0x00000004070085a7 */ /* 0x000e64000800007f */
[----:B-1----:R-:W-:Y:S05]  /*6680*/  @!P0 BRA `(.L_x_124) ;  /* 0xfffffffc00f08947 */ /* 0x002fea000383ffff */
[----:B------:R-:W-:Y:S05]  /*6690*/  BRA `(.L_x_140) ;  /* 0xfffffff800907947 */ /* 0x000fea000383ffff */
.L_x_125:
[----:B0-----:R0:W1:Y:S02]  /*66a0*/  SYNCS.PHASECHK.TRANS64.TRYWAIT P0, [R6+URZ], R3 ;  /* 0x00000003060075a7 */ /* 0x001064000800017f */
[----:B-1----:R-:W-:Y:S05]  /*66b0*/  @!P0 NANOSLEEP.SYNCS 0x989680 ;  /* 0x009896800000895d */ /* 0x002fea0003900000 */
[----:B------:R-:W1:Y:S02]  /*66c0*/  @!P0 SYNCS.PHASECHK.TRANS64 P0, [R6+URZ], R3 ;  /* 0x00000003060085a7 */ /* 0x000e64000800007f */
[----:B-1----:R-:W-:Y:S05]  /*66d0*/  @!P0 BRA `(.L_x_125) ;  /* 0xfffffffc00f08947 */ /* 0x002fea000383ffff */
[----:B------:R-:W-:Y:S05]  /*66e0*/  BRA `(.L_x_141) ;  /* 0xfffffff800a07947 */ /* 0x000fea000383ffff */
.L_x_126:
[----:B0-----:R0:W1:Y:S02]  /*66f0*/  SYNCS.PHASECHK.TRANS64.TRYWAIT P0, [R7+URZ], R4 ;  /* 0x00000004070075a7 */ /* 0x001064000800017f */
[----:B-1----:R-:W-:Y:S05]  /*6700*/  @!P0 NANOSLEEP.SYNCS 0x989680 ;  /* 0x009896800000895d */ /* 0x002fea0003900000 */
[----:B------:R-:W1:Y:S02]  /*6710*/  @!P0 SYNCS.PHASECHK.TRANS64 P0, [R7+URZ], R4 ;  /* 0x00000004070085a7 */ /* 0x000e64000800007f */
[----:B-1----:R-:W-:Y:S05]  /*6720*/  @!P0 BRA `(.L_x_126) ;  /* 0xfffffffc00f08947 */ /* 0x002fea000383ffff */
[----:B------:R-:W-:Y:S05]  /*6730*/  BRA `(.L_x_142) ;  /* 0xfffffff800b07947 */ /* 0x000fea000383ffff */
.L_x_127:
[----:B-1----:R1:W2:Y:S02]  /*6740*/  SYNCS.PHASECHK.TRANS64.TRYWAIT P0, [R6+URZ], R3 ;  /* 0x00000003060075a7 */ /* 0x0022a4000800017f */
[----:B--2---:R-:W-:Y:S05]  /*6750*/  @!P0 NANOSLEEP.SYNCS 0x989680 ;  /* 0x009896800000895d */ /* 0x004fea0003900000 */
[----:B------:R-:W2:Y:S02]  /*6760*/  @!P0 SYNCS.PHASECHK.TRANS64 P0, [R6+URZ], R3 ;  /* 0x00000003060085a7 */ /* 0x000ea4000800007f */
[----:B--2---:R-:W-:Y:S05]  /*6770*/  @!P0 BRA `(.L_x_127) ;  /* 0xfffffffc00f08947 */ /* 0x004fea000383ffff */
[----:B------:R-:W-:Y:S05]  /*6780*/  BRA `(.L_x_143) ;  /* 0xfffffff800b87947 */ /* 0x000fea000383ffff */
.L_x_144:
[----:B------:R-:W-:-:S00]  /*6790*/  BRA `(.L_x_144) ;  /* 0xfffffffc00fc7947 */ /* 0x000fc0000383ffff */
[----:B------:R-:W-:-:S00]  /*67a0*/  NOP ;  /* 0x0000000000007918 */ /* 0x000fc00000000000 */
        /* <DEDUP_REMOVED lines=13> */
.L_x_145:


//--------------------- .nv.global.init           --------------------------
	.section	.nv.global.init,"aw",@progbits
.nv.global.init:
	.type		$str$22,@object
	.size		$str$22,($str$23 - $str$22)
$str$22:
        /*0000*/ 	.byte	0x6b, 0x5f, 0x74, 0x69, 0x6c, 0x65, 0x5f, 0x63, 0x6f, 0x75, 0x6e, 0x74, 0x20, 0x3e, 0x3d, 0x20
        /*0010*/ 	.byte	0x31, 0x00
	.type		$str$23,@object
	.size		$str$23,(__unnamed_1 - $str$23)
$str$23:
        /*0012*/ 	.byte	0x2f, 0x74, 0x6d, 0x70, 0x2f, 0x63, 0x75, 0x74, 0x6c, 0x61, 0x73, 0x73, 0x5f, 0x73, 0x77, 0x65
        /*0022*/ 	.byte	0x65, 0x70, 0x5f, 0x73, 0x72, 0x63, 0x2f, 0x69, 0x6e, 0x63, 0x6c, 0x75, 0x64, 0x65, 0x2f, 0x63
        /*0032*/ 	.byte	0x75, 0x74, 0x6c, 0x61, 0x73, 0x73, 0x2f, 0x67, 0x65, 0x6d, 0x6d, 0x2f, 0x63, 0x6f, 0x6c, 0x6c
        /*0042*/ 	.byte	0x65, 0x63, 0x74, 0x69, 0x76, 0x65, 0x2f, 0x73, 0x6d, 0x39, 0x30, 0x5f, 0x6d, 0x6d, 0x61, 0x5f
        /*0052*/ 	.byte	0x74, 0x6d, 0x61, 0x5f, 0x67, 0x6d, 0x6d, 0x61, 0x5f, 0x73, 0x73, 0x5f, 0x77, 0x61, 0x72, 0x70
        /*0062*/ 	.byte	0x73, 0x70, 0x65, 0x63, 0x69, 0x61, 0x6c, 0x69, 0x7a, 0x65, 0x64, 0x2e, 0x68, 0x70, 0x70, 0x00
	.type		__unnamed_1,@object
	.size		__unnamed_1,(.L_0 - __unnamed_1)
__unnamed_1:
        /*0072*/ 	.byte	0x76, 0x6f, 0x69, 0x64, 0x20, 0x63, 0x75, 0x74, 0x6c, 0x61, 0x73, 0x73, 0x3a, 0x3a, 0x67, 0x65
        /* <DEDUP_REMOVED lines=179> */
        /*0bb2*/ 	.byte	0x75, 0x74, 0x65, 0x3a, 0x3a, 0x69, 0x64, 0x65, 0x6e, 0x74, 0x69, 0x74, 0x79, 0x5d, 0x00
.L_0:


//--------------------- .nv.shared._ZN7cutlass13device_kernelINS_4gemm6kernel13GemmUniversalIN4cute5tupleIJiiiiEEENS1_10collective13CollectiveMmaINS1_34MainloopSm90TmaGmmaWarpSpecializedILi7ENS5_IJNS4_1CILi2EEENSA_ILi1EEESC_EEENS1_32KernelTmaWarpSpecializedPingpongEEENS5_IJNSA_ILi64EEESG_NSA_ILi128EEEEEENS_6half_tENS5_IJlSC_lEEESJ_SK_NS4_8TiledMMAINS4_8MMA_AtomIJNS4_4SM904GMMA25MMA_64x64x16_F32F16F16_SSILNSO_5MajorE0ELSQ_0ELNSO_7ScaleInE1ELSR_1EEEEEENS4_6LayoutINS5_IJSC_SC_SC_EEENS5_IJNSA_ILi0EEESW_SW_EEEEENS5_IJNS4_10UnderscoreESZ_SZ_EEEEENS4_13SM90_TMA_LOADENS4_14ComposedLayoutINS4_7SwizzleILi3ELi4ELi3EEENS4_18smem_ptr_flag_bitsILi16EEENSU_INS5_IJNSA_ILi8EEESG_EEENS5_IJSG_SC_EEEEEEEvNS4_8identityENS4_23SM90_TMA_LOAD_MULTICASTES1C_vS1D_EENS_8epilogue10collective6detail29Sm90TmaWarpSpecializedAdapterINS1H_15DefaultEpilogueISJ_SK_SK_NS1G_6thread17LinearCombinationISJ_Li1EffLNS1L_9ScaleType4KindE0ELNS_15FloatRoundStyleE2ESJ_EENS1_15EpilogueDefaultEEEEEvvEEEEvNT_6ParamsE --------------------------
	.section	.nv.shared._ZN7cutlass13device_kernelINS_4gemm6kernel13GemmUniversalIN4cute5tupleIJiiiiEEENS1_10collective13CollectiveMmaINS1_34MainloopSm90TmaGmmaWarpSpecializedILi7ENS5_IJNS4_1CILi2EEENSA_ILi1EEESC_EEENS1_32KernelTmaWarpSpecializedPingpongEEENS5_IJNSA_ILi64EEESG_NSA_ILi128EEEEEENS_6half_tENS5_IJlSC_lEEESJ_SK_NS4_8TiledMMAINS4_8MMA_AtomIJNS4_4SM904GMMA25MMA_64x64x16_F32F16F16_SSILNSO_5MajorE0ELSQ_0ELNSO_7ScaleInE1ELSR_1EEEEEENS4_6LayoutINS5_IJSC_SC_SC_EEENS5_IJNSA_ILi0EEESW_SW_EEEEENS5_IJNS4_10UnderscoreESZ_SZ_EEEEENS4_13SM90_TMA_LOADENS4_14ComposedLayoutINS4_7SwizzleILi3ELi4ELi3EEENS4_18smem_ptr_flag_bitsILi16EEENSU_INS5_IJNSA_ILi8EEESG_EEENS5_IJSG_SC_EEEEEEEvNS4_8identityENS4_23SM90_TMA_LOAD_MULTICASTES1C_vS1D_EENS_8epilogue10collective6detail29Sm90TmaWarpSpecializedAdapterINS1H_15DefaultEpilogueISJ_SK_SK_NS1G_6thread17LinearCombinationISJ_Li1EffLNS1L_9ScaleType4KindE0ELNS_15FloatRoundStyleE2ESJ_EENS1_15EpilogueDefaultEEEEEvvEEEEvNT_6ParamsE,"aw",@nobits
	.sectionflags	@""
	.align	16
	.zero		1024


//--------------------- .nv.shared.reserved.0     --------------------------
	.section	.nv.shared.reserved.0,"aw",@nobits
	.weak		__nv_reservedSMEM_offset_0_alias
	.size		__nv_reservedSMEM_offset_0_alias, 0, 0
	.other		__nv_reservedSMEM_offset_0_alias,@"STO_CUDA_RESERVED_SHARED STV_DEFAULT"
__nv_reservedSMEM_offset_0_alias:
	.zero		0


//--------------------- .nv.global                --------------------------
	.section	.nv.global,"aw",@nobits
.nv.global:
	.type		_ZN40_INTERNAL_ac041688_4_k_cu_2b9af1ae_105164cute1_E,@object
	.size		_ZN40_INTERNAL_ac041688_4_k_cu_2b9af1ae_105164cute1_E,(_ZN40_INTERNAL_ac041688_4_k_cu_2b9af1ae_105164cuda3std3__45__cpo6cbeginE - _ZN40_INTERNAL_ac041688_4_k_cu_2b9af1ae_105164cute1_E)
_ZN40_INTERNAL_ac041688_4_k_cu_2b9af1ae_105164cute1_E:
	.zero		1
	.type		_ZN40_INTERNAL_ac041688_4_k_cu_2b9af1ae_105164cuda3std3__45__cpo6cbeginE,@object
	.size		_ZN40_INTERNAL_ac041688_4_k_cu_2b9af1ae_105164cuda3std3__45__cpo6cbeginE,(_ZN40_INTERNAL_ac041688_4_k_cu_2b9af1ae_105164cuda3std3__48in_placeE - _ZN40_INTERNAL_ac041688_4_k_cu_2b9af1ae_105164cuda3std3__45__cpo6cbeginE)
_ZN40_INTERNAL_ac041688_4_k_cu_2b9af1ae_105164cuda3std3__45__cpo6cbeginE:
	.zero		1
	.type		_ZN40_INTERNAL_ac041688_4_k_cu_2b9af1ae_105164cuda3std3__48in_placeE,@object
	.size		_ZN40_INTERNAL_ac041688_4_k_cu_2b9af1ae_105164cuda3std3__48in_placeE,(_ZN40_INTERNAL_ac041688_4_k_cu_2b9af1ae_105164cuda3std6ranges3__45__cpo9iter_moveE - _ZN40_INTERNAL_ac041688_4_k_cu_2b9af1ae_105164cuda3std3__48in_placeE)
_ZN40_INTERNAL_ac041688_4_k_cu_2b9af1ae_105164cuda3std3__48in_placeE:
	.zero		1
	.type		_ZN40_INTERNAL_ac041688_4_k_cu_2b9af1ae_105164cuda3std6ranges3__45__cpo9iter_moveE,@object
	.size		_ZN40_INTERNAL_ac041688_4_k_cu_2b9af1ae_105164cuda3std6ranges3__45__cpo9iter_moveE,(_ZN40_INTERNAL_ac041688_4_k_cu_2b9af1ae_105164cuda3std3__45__cpo5beginE - _ZN40_INTERNAL_ac041688_4_k_cu_2b9af1ae_105164cuda3std6ranges3__45__cpo9iter_moveE)
_ZN40_INTERNAL_ac041688_4_k_cu_2b9af1ae_105164cuda3std6ranges3__45__cpo9iter_moveE:
	.zero		1
	.type		_ZN40_INTERNAL_ac041688_4_k_cu_2b9af1ae_105164cuda3std3__45__cpo5beginE,@object
	.size		_ZN40_INTERNAL_ac041688_4_k_cu_2b9af1ae_105164cuda3std3__45__cpo5beginE,(_ZN40_INTERNAL_ac041688_4_k_cu_2b9af1ae_105164cuda3std3__442_GLOBAL__N__ac041688_4_k_cu_2b9af1ae_105166ignoreE - _ZN40_INTERNAL_ac041688_4_k_cu_2b9af1ae_105164cuda3std3__45__cpo5beginE)
_ZN40_INTERNAL_ac041688_4_k_cu_2b9af1ae_105164cuda3std3__45__cpo5beginE:
	.zero		1
	.type		_ZN40_INTERNAL_ac041688_4_k_cu_2b9af1ae_105164cuda3std3__442_GLOBAL__N__ac041688_4_k_cu_2b9af1ae_105166ignoreE,@object
	.size		_ZN40_INTERNAL_ac041688_4_k_cu_2b9af1ae_105164cuda3std3__442_GLOBAL__N__ac041688_4_k_cu_2b9af1ae_105166ignoreE,(_ZN40_INTERNAL_ac041688_4_k_cu_2b9af1ae_105164cute7productE - _ZN40_INTERNAL_ac041688_4_k_cu_2b9af1ae_105164cuda3std3__442_GLOBAL__N__ac041688_4_k_cu_2b9af1ae_105166ignoreE)
_ZN40_INTERNAL_ac041688_4_k_cu_2b9af1ae_105164cuda3std3__442_GLOBAL__N__ac041688_4_k_cu_2b9af1ae_105166ignoreE:
	.zero		1
	.type		_ZN40_INTERNAL_ac041688_4_k_cu_2b9af1ae_105164cute7productE,@object
	.size		_ZN40_INTERNAL_ac041688_4_k_cu_2b9af1ae_105164cute7productE,(_ZN40_INTERNAL_ac041688_4_k_cu_2b9af1ae_105164cuda3std3__45__cpo3endE - _ZN40_INTERNAL_ac041688_4_k_cu_2b9af1ae_105164cute7productE)
_ZN40_INTERNAL_ac041688_4_k_cu_2b9af1ae_105164cute7productE:
	.zero		1
	.type		_ZN40_INTERNAL_ac041688_4_k_cu_2b9af1ae_105164cuda3std3__45__cpo3endE,@object
	.size		_ZN40_INTERNAL_ac041688_4_k_cu_2b9af1ae_105164cuda3std3__45__cpo3endE,(_ZN40_INTERNAL_ac041688_4_k_cu_2b9af1ae_105164cuda3std3__419piecewise_constructE - _ZN40_INTERNAL_ac041688_4_k_cu_2b9af1ae_105164cuda3std3__45__cpo3endE)
_ZN40_INTERNAL_ac041688_4_k_cu_2b9af1ae_105164cuda3std3__45__cpo3endE:
	.zero		1
	.type		_ZN40_INTERNAL_ac041688_4_k_cu_2b9af1ae_105164cuda3std3__419piecewise_constructE,@object
	.size		_ZN40_INTERNAL_ac041688_4_k_cu_2b9af1ae_105164cuda3std3__419piecewise_constructE,(_ZN40_INTERNAL_ac041688_4_k_cu_2b9af1ae_105164cuda3std3__45__cpo4cendE - _ZN40_INTERNAL_ac041688_4_k_cu_2b9af1ae_105164cuda3std3__419piecewise_constructE)
_ZN40_INTERNAL_ac041688_4_k_cu_2b9af1ae_105164cuda3std3__419piecewise_constructE:
	.zero		1
	.type		_ZN40_INTERNAL_ac041688_4_k_cu_2b9af1ae_105164cuda3std3__45__cpo4cendE,@object
	.size		_ZN40_INTERNAL_ac041688_4_k_cu_2b9af1ae_105164cuda3std3__45__cpo4cendE,(_ZN40_INTERNAL_ac041688_4_k_cu_2b9af1ae_105164cuda3std6ranges3__45__cpo4swapE - _ZN40_INTERNAL_ac041688_4_k_cu_2b9af1ae_105164cuda3std3__45__cpo4cendE)
_ZN40_INTERNAL_ac041688_4_k_cu_2b9af1ae_105164cuda3std3__45__cpo4cendE:
	.zero		1
	.type		_ZN40_INTERNAL_ac041688_4_k_cu_2b9af1ae_105164cuda3std6ranges3__45__cpo4swapE,@object
	.size		_ZN40_INTERNAL_ac041688_4_k_cu_2b9af1ae_105164cuda3std6ranges3__45__cpo4swapE,(.L_8 - _ZN40_INTERNAL_ac041688_4_k_cu_2b9af1ae_105164cuda3std6ranges3__45__cpo4swapE)
_ZN40_INTERNAL_ac041688_4_k_cu_2b9af1ae_105164cuda3std6ranges3__45__cpo4swapE:
	.zero		1
.L_8:


//--------------------- .nv.constant0._ZN7cutlass13device_kernelINS_4gemm6kernel13GemmUniversalIN4cute5tupleIJiiiiEEENS1_10collective13CollectiveMmaINS1_34MainloopSm90TmaGmmaWarpSpecializedILi7ENS5_IJNS4_1CILi2EEENSA_ILi1EEESC_EEENS1_32KernelTmaWarpSpecializedPingpongEEENS5_IJNSA_ILi64EEESG_NSA_ILi128EEEEEENS_6half_tENS5_IJlSC_lEEESJ_SK_NS4_8TiledMMAINS4_8MMA_AtomIJNS4_4SM904GMMA25MMA_64x64x16_F32F16F16_SSILNSO_5MajorE0ELSQ_0ELNSO_7ScaleInE1ELSR_1EEEEEENS4_6LayoutINS5_IJSC_SC_SC_EEENS5_IJNSA_ILi0EEESW_SW_EEEEENS5_IJNS4_10UnderscoreESZ_SZ_EEEEENS4_13SM90_TMA_LOADENS4_14ComposedLayoutINS4_7SwizzleILi3ELi4ELi3EEENS4_18smem_ptr_flag_bitsILi16EEENSU_INS5_IJNSA_ILi8EEESG_EEENS5_IJSG_SC_EEEEEEEvNS4_8identityENS4_23SM90_TMA_LOAD_MULTICASTES1C_vS1D_EENS_8epilogue10collective6detail29Sm90TmaWarpSpecializedAdapterINS1H_15DefaultEpilogueISJ_SK_SK_NS1G_6thread17LinearCombinationISJ_Li1EffLNS1L_9ScaleType4KindE0ELNS_15FloatRoundStyleE2ESJ_EENS1_15EpilogueDefaultEEEEEvvEEEEvNT_6ParamsE --------------------------
	.section	.nv.constant0._ZN7cutlass13device_kernelINS_4gemm6kernel13GemmUniversalIN4cute5tupleIJiiiiEEENS1_10collective13CollectiveMmaINS1_34MainloopSm90TmaGmmaWarpSpecializedILi7ENS5_IJNS4_1CILi2EEENSA_ILi1EEESC_EEENS1_32KernelTmaWarpSpecializedPingpongEEENS5_IJNSA_ILi64EEESG_NSA_ILi128EEEEEENS_6half_tENS5_IJlSC_lEEESJ_SK_NS4_8TiledMMAINS4_8MMA_AtomIJNS4_4SM904GMMA25MMA_64x64x16_F32F16F16_SSILNSO_5MajorE0ELSQ_0ELNSO_7ScaleInE1ELSR_1EEEEEENS4_6LayoutINS5_IJSC_SC_SC_EEENS5_IJNSA_ILi0EEESW_SW_EEEEENS5_IJNS4_10UnderscoreESZ_SZ_EEEEENS4_13SM90_TMA_LOADENS4_14ComposedLayoutINS4_7SwizzleILi3ELi4ELi3EEENS4_18smem_ptr_flag_bitsILi16EEENSU_INS5_IJNSA_ILi8EEESG_EEENS5_IJSG_SC_EEEEEEEvNS4_8identityENS4_23SM90_TMA_LOAD_MULTICASTES1C_vS1D_EENS_8epilogue10collective6detail29Sm90TmaWarpSpecializedAdapterINS1H_15DefaultEpilogueISJ_SK_SK_NS1G_6thread17LinearCombinationISJ_Li1EffLNS1L_9ScaleType4KindE0ELNS_15FloatRoundStyleE2ESJ_EENS1_15EpilogueDefaultEEEEEvvEEEEvNT_6ParamsE,"a",@progbits
	.sectionflags	@""
	.align	4
.nv.constant0._ZN7cutlass13device_kernelINS_4gemm6kernel13GemmUniversalIN4cute5tupleIJiiiiEEENS1_10collective13CollectiveMmaINS1_34MainloopSm90TmaGmmaWarpSpecializedILi7ENS5_IJNS4_1CILi2EEENSA_ILi1EEESC_EEENS1_32KernelTmaWarpSpecializedPingpongEEENS5_IJNSA_ILi64EEESG_NSA_ILi128EEEEEENS_6half_tENS5_IJlSC_lEEESJ_SK_NS4_8TiledMMAINS4_8MMA_AtomIJNS4_4SM904GMMA25MMA_64x64x16_F32F16F16_SSILNSO_5MajorE0ELSQ_0ELNSO_7ScaleInE1ELSR_1EEEEEENS4_6LayoutINS5_IJSC_SC_SC_EEENS5_IJNSA_ILi0EEESW_SW_EEEEENS5_IJNS4_10UnderscoreESZ_SZ_EEEEENS4_13SM90_TMA_LOADENS4_14ComposedLayoutINS4_7SwizzleILi3ELi4ELi3EEENS4_18smem_ptr_flag_bitsILi16EEENSU_INS5_IJNSA_ILi8EEESG_EEENS5_IJSG_SC_EEEEEEEvNS4_8identityENS4_23SM90_TMA_LOAD_MULTICASTES1C_vS1D_EENS_8epilogue10collective6detail29Sm90TmaWarpSpecializedAdapterINS1H_15DefaultEpilogueISJ_SK_SK_NS1G_6thread17LinearCombinationISJ_Li1EffLNS1L_9ScaleType4KindE0ELNS_15FloatRoundStyleE2ESJ_EENS1_15EpilogueDefaultEEEEEvvEEEEvNT_6ParamsE:
	.zero		1664


//--------------------- SYMBOLS --------------------------

	.type		.nv.reservedSmem.offset0,@object
	.size		.nv.reservedSmem.offset0,0x4
	.type		__assertfail,@function
